	.target	sm_80

	.elftype	@"ET_EXEC"


//--------------------- .note.nv.tkinfo           --------------------------
	.section	.note.nv.tkinfo,"",@"SHT_NOTE"
	.sectionflags	@"SHF_NOTE_NV_TKINFO"
	.tkinfo
        /*0018*/ 	.word	0x00000002
        /*0030*/ 	.string	""
        /*0030*/ 	.string	"ptxas"
        /*0030*/ 	.string	"Cuda compilation tools, release 13.0, V13.0.88"
        /*0030*/ 	.string	"Build cuda_13.0.r13.0/compiler.36424714_0"
        /*0030*/ 	.string	"-v  -suppress-debug-info  -lineinfo  -arch sm_80 "



//--------------------- .note.nv.cuinfo           --------------------------
	.section	.note.nv.cuinfo,"",@"SHT_NOTE"
	.sectionflags	@"SHF_NOTE_NV_CUINFO"
        /*0018*/ 	.short	0x0002
        /*001a*/ 	.short	0x0050
        /*001c*/ 	.short	0x0082
	.zero		2


//--------------------- .nv.info                  --------------------------
	.section	.nv.info,"",@"SHT_CUDA_INFO"
	.align	4


	//----- nvinfo : EIATTR_REGCOUNT
	.align		4
        /*0000*/ 	.byte	0x04, 0x2f
        /*0002*/ 	.short	(.L_1 - .L_0)
	.align		4
.L_0:
        /*0004*/ 	.word	index@(matmul_kernel)
        /*0008*/ 	.word	0x000000f0


	//----- nvinfo : EIATTR_FRAME_SIZE
	.align		4
.L_1:
        /*000c*/ 	.byte	0x04, 0x11
        /*000e*/ 	.short	(.L_3 - .L_2)
	.align		4
.L_2:
        /*0010*/ 	.word	index@(matmul_kernel)
        /*0014*/ 	.word	0x00000000


	//----- nvinfo : EIATTR_MIN_STACK_SIZE
	.align		4
.L_3:
        /*0018*/ 	.byte	0x04, 0x12
        /*001a*/ 	.short	(.L_5 - .L_4)
	.align		4
.L_4:
        /*001c*/ 	.word	index@(matmul_kernel)
        /*0020*/ 	.word	0x00000000
.L_5:


//--------------------- .nv.info.matmul_kernel    --------------------------
	.section	.nv.info.matmul_kernel,"",@"SHT_CUDA_INFO"
	.sectionflags	@""
	.align	4


	//----- nvinfo : EIATTR_CUDA_API_VERSION
	.align		4
        /*0000*/ 	.byte	0x04, 0x37
        /*0002*/ 	.short	(.L_7 - .L_6)
.L_6:
        /*0004*/ 	.word	0x00000082


	//----- nvinfo : EIATTR_SW2861232_WAR
	.align		4
.L_7:
        /*0008*/ 	.byte	0x01, 0x35
	.zero		2


	//----- nvinfo : EIATTR_PARAM_CBANK
	.align		4
        /*000c*/ 	.byte	0x04, 0x0a
        /*000e*/ 	.short	(.L_9 - .L_8)
	.align		4
.L_8:
        /*0010*/ 	.word	index@(.nv.constant0.matmul_kernel)
        /*0014*/ 	.short	0x0160
        /*0016*/ 	.short	0x0050


	//----- nvinfo : EIATTR_CBANK_PARAM_SIZE
	.align		4
.L_9:
        /*0018*/ 	.byte	0x03, 0x19
        /*001a*/ 	.short	0x0050


	//----- nvinfo : EIATTR_KPARAM_INFO
	.align		4
        /*001c*/ 	.byte	0x04, 0x17
        /*001e*/ 	.short	(.L_11 - .L_10)
.L_10:
        /*0020*/ 	.word	0x00000000
        /*0024*/ 	.short	0x000d
        /*0026*/ 	.short	0x0048
        /*0028*/ 	.byte	0x00, 0xf4, 0x21, 0x00


	//----- nvinfo : EIATTR_KPARAM_INFO
	.align		4
.L_11:
        /*002c*/ 	.byte	0x04, 0x17
        /*002e*/ 	.short	(.L_13 - .L_12)
.L_12:
        /*0030*/ 	.word	0x00000000
        /*0034*/ 	.short	0x000c
        /*0036*/ 	.short	0x0040
        /*0038*/ 	.byte	0x00, 0xf4, 0x21, 0x00


	//----- nvinfo : EIATTR_KPARAM_INFO
	.align		4
.L_13:
        /*003c*/ 	.byte	0x04, 0x17
        /*003e*/ 	.short	(.L_15 - .L_14)
.L_14:
        /*0040*/ 	.word	0x00000000
        /*0044*/ 	.short	0x000b
        /*0046*/ 	.short	0x0038
        /*0048*/ 	.byte	0x00, 0xf0, 0x11, 0x00


	//----- nvinfo : EIATTR_KPARAM_INFO
	.align		4
.L_15:
        /*004c*/ 	.byte	0x04, 0x17
        /*004e*/ 	.short	(.L_17 - .L_16)
.L_16:
        /*0050*/ 	.word	0x00000000
        /*0054*/ 	.short	0x000a
        /*0056*/ 	.short	0x0034
        /*0058*/ 	.byte	0x00, 0xf0, 0x11, 0x00


	//----- nvinfo : EIATTR_KPARAM_INFO
	.align		4
.L_17:
        /*005c*/ 	.byte	0x04, 0x17
        /*005e*/ 	.short	(.L_19 - .L_18)
.L_18:
        /*0060*/ 	.word	0x00000000
        /*0064*/ 	.short	0x0009
        /*0066*/ 	.short	0x0030
        /*0068*/ 	.byte	0x00, 0xf0, 0x11, 0x00


	//----- nvinfo : EIATTR_KPARAM_INFO
	.align		4
.L_19:
        /*006c*/ 	.byte	0x04, 0x17
        /*006e*/ 	.short	(.L_21 - .L_20)
.L_20:
        /*0070*/ 	.word	0x00000000
        /*0074*/ 	.short	0x0008
        /*0076*/ 	.short	0x002c
        /*0078*/ 	.byte	0x00, 0xf0, 0x11, 0x00


	//----- nvinfo : EIATTR_KPARAM_INFO
	.align		4
.L_21:
        /*007c*/ 	.byte	0x04, 0x17
        /*007e*/ 	.short	(.L_23 - .L_22)
.L_22:
        /*0080*/ 	.word	0x00000000
        /*0084*/ 	.short	0x0007
        /*0086*/ 	.short	0x0028
        /*0088*/ 	.byte	0x00, 0xf0, 0x11, 0x00


	//----- nvinfo : EIATTR_KPARAM_INFO
	.align		4
.L_23:
        /*008c*/ 	.byte	0x04, 0x17
        /*008e*/ 	.short	(.L_25 - .L_24)
.L_24:
        /*0090*/ 	.word	0x00000000
        /*0094*/ 	.short	0x0006
        /*0096*/ 	.short	0x0024
        /*0098*/ 	.byte	0x00, 0xf0, 0x11, 0x00


	//----- nvinfo : EIATTR_KPARAM_INFO
	.align		4
.L_25:
        /*009c*/ 	.byte	0x04, 0x17
        /*009e*/ 	.short	(.L_27 - .L_26)
.L_26:
        /*00a0*/ 	.word	0x00000000
        /*00a4*/ 	.short	0x0005
        /*00a6*/ 	.short	0x0020
        /*00a8*/ 	.byte	0x00, 0xf0, 0x11, 0x00


	//----- nvinfo : EIATTR_KPARAM_INFO
	.align		4
.L_27:
        /*00ac*/ 	.byte	0x04, 0x17
        /*00ae*/ 	.short	(.L_29 - .L_28)
.L_28:
        /*00b0*/ 	.word	0x00000000
        /*00b4*/ 	.short	0x0004
        /*00b6*/ 	.short	0x001c
        /*00b8*/ 	.byte	0x00, 0xf0, 0x11, 0x00


	//----- nvinfo : EIATTR_KPARAM_INFO
	.align		4
.L_29:
        /*00bc*/ 	.byte	0x04, 0x17
        /*00be*/ 	.short	(.L_31 - .L_30)
.L_30:
        /*00c0*/ 	.word	0x00000000
        /*00c4*/ 	.short	0x0003
        /*00c6*/ 	.short	0x0018
        /*00c8*/ 	.byte	0x00, 0xf0, 0x11, 0x00


	//----- nvinfo : EIATTR_KPARAM_INFO
	.align		4
.L_31:
        /*00cc*/ 	.byte	0x04, 0x17
        /*00ce*/ 	.short	(.L_33 - .L_32)
.L_32:
        /*00d0*/ 	.word	0x00000000
        /*00d4*/ 	.short	0x0002
        /*00d6*/ 	.short	0x0010
        /*00d8*/ 	.byte	0x00, 0xf4, 0x21, 0x00


	//----- nvinfo : EIATTR_KPARAM_INFO
	.align		4
.L_33:
        /*00dc*/ 	.byte	0x04, 0x17
        /*00de*/ 	.short	(.L_35 - .L_34)
.L_34:
        /*00e0*/ 	.word	0x00000000
        /*00e4*/ 	.short	0x0001
        /*00e6*/ 	.short	0x0008
        /*00e8*/ 	.byte	0x00, 0xf4, 0x21, 0x00


	//----- nvinfo : EIATTR_KPARAM_INFO
	.align		4
.L_35:
        /*00ec*/ 	.byte	0x04, 0x17
        /*00ee*/ 	.short	(.L_37 - .L_36)
.L_36:
        /*00f0*/ 	.word	0x00000000
        /*00f4*/ 	.short	0x0000
        /*00f6*/ 	.short	0x0000
        /*00f8*/ 	.byte	0x00, 0xf4, 0x21, 0x00


	//----- nvinfo : EIATTR_MAXREG_COUNT
	.align		4
.L_37:
        /*00fc*/ 	.byte	0x03, 0x1b
        /*00fe*/ 	.short	0x00ff


	//----- nvinfo : EIATTR_NUM_BARRIERS
	.align		4
        /*0100*/ 	.byte	0x02, 0x4c
        /*0102*/ 	.byte	0x01
	.zero		1


	//----- nvinfo : EIATTR_MERCURY_ISA_VERSION
	.align		4
        /*0104*/ 	.byte	0x03, 0x5f
        /*0106*/ 	.short	0x0000


	//----- nvinfo : EIATTR_EXIT_INSTR_OFFSETS
	.align		4
        /*0108*/ 	.byte	0x04, 0x1c
        /*010a*/ 	.short	(.L_39 - .L_38)


	//   ....[0]....
.L_38:
        /*010c*/ 	.word	0x000045c0


	//   ....[1]....
        /*0110*/ 	.word	0x000045f0


	//----- nvinfo : EIATTR_REQNTID
	.align		4
.L_39:
        /*0114*/ 	.byte	0x04, 0x10
        /*0116*/ 	.short	(.L_41 - .L_40)
.L_40:
        /*0118*/ 	.word	0x00000100
        /*011c*/ 	.word	0x00000001
        /*0120*/ 	.word	0x00000001
.L_41:


//--------------------- .nv.callgraph             --------------------------
	.section	.nv.callgraph,"",@"SHT_CUDA_CALLGRAPH"
	.align	4
	.sectionentsize	8
	.align		4
        /*0000*/ 	.word	0x00000000
	.align		4
        /*0004*/ 	.word	0xffffffff
	.align		4
        /*0008*/ 	.word	0x00000000
	.align		4
        /*000c*/ 	.word	0xfffffffe
	.align		4
        /*0010*/ 	.word	0x00000000
	.align		4
        /*0014*/ 	.word	0xfffffffd
	.align		4
        /*0018*/ 	.word	0x00000000
	.align		4
        /*001c*/ 	.word	0xfffffffc


//--------------------- .nv.rel.action            --------------------------
	.section	.nv.rel.action,"",@"SHT_CUDA_RELOCINFO"
	.align	8
	.sectionentsize	8
        /*0000*/ 	.byte	0x73, 0x00, 0x00, 0x00, 0x00, 0x00, 0x00, 0x00, 0x00, 0x00, 0x00, 0x11, 0x25, 0x00, 0x05, 0x36


//--------------------- .nv.constant0.matmul_kernel --------------------------
	.section	.nv.constant0.matmul_kernel,"a",@progbits
	.sectionflags	@""
	.align	4
.nv.constant0.matmul_kernel:
	.zero		432


//--------------------- .text.matmul_kernel       --------------------------
	.section	.text.matmul_kernel,"ax",@progbits
	.sectioninfo	@"SHI_REGISTERS=240"
	.align	128
        .global         matmul_kernel
        .type           matmul_kernel,@function
        .size           matmul_kernel,(.L_x_4 - matmul_kernel)
        .other          matmul_kernel,@"STO_CUDA_ENTRY STV_DEFAULT"
matmul_kernel:
.text.matmul_kernel:
[----:B------:R-:W-:Y:S02]  /*0000*/  IMAD.MOV.U32 R1, RZ, RZ, c[0x0][0x28] ;  /* 0x00000a00ff017624 */ /* 0x000fe400078e00ff */
[----:B------:R-:W-:Y:S01]  /*0010*/  IMAD.MOV.U32 R0, RZ, RZ, c[0x0][0x17c] ;  /* 0x00005f00ff007624 */ /* 0x000fe200078e00ff */
[----:B------:R-:W0:Y:S01]  /*0020*/  S2R R5, SR_CTAID.X ;  /* 0x0000000000057919 */ /* 0x000e220000002500 */
[----:B------:R-:W-:Y:S01]  /*0030*/  IMAD.MOV.U32 R126, RZ, RZ, c[0x0][0x180] ;  /* 0x00006000ff7e7624 */ /* 0x000fe200078e00ff */
[----:B------:R-:W-:Y:S02]  /*0040*/  ULDC UR4, c[0x0][0x180] ;  /* 0x0000600000047ab9 */ /* 0x000fe40000000800 */
[----:B------:R-:W-:Y:S01]  /*0050*/  IADD3 R0, R0, 0xff, RZ ;  /* 0x000000ff00007810 */ /* 0x000fe20007ffe0ff */
[----:B------:R-:W1:Y:S01]  /*0060*/  S2R R147, SR_TID.X ;  /* 0x0000000000937919 */ /* 0x000e620000002100 */
[----:B------:R-:W-:Y:S01]  /*0070*/  IADD3 R126, R126, 0x1f, RZ ;  /* 0x0000001f7e7e7810 */ /* 0x000fe20007ffe0ff */
[----:B------:R-:W-:Y:S01]  /*0080*/  ULDC.64 UR6, c[0x0][0x118] ;  /* 0x0000460000067ab9 */ /* 0x000fe20000000a00 */
[----:B------:R-:W-:-:S04]  /*0090*/  SHF.R.S32.HI R3, RZ, 0x1f, R0 ;  /* 0x0000001fff037819 */ /* 0x000fc80000011400 */
[----:B------:R-:W-:-:S04]  /*00a0*/  LEA.HI R3, R3, R0, RZ, 0x8 ;  /* 0x0000000003037211 */ /* 0x000fc800078f40ff */
[----:B------:R-:W-:-:S05]  /*00b0*/  SHF.R.S32.HI R3, RZ, 0x8, R3 ;  /* 0x00000008ff037819 */ /* 0x000fca0000011403 */
[----:B------:R-:W-:Y:S01]  /*00c0*/  IMAD.SHL.U32 R4, R3, 0x8, RZ ;  /* 0x0000000803047824 */ /* 0x000fe200078e00ff */
[----:B0-----:R-:W-:-:S04]  /*00d0*/  IABS R8, R5 ;  /* 0x0000000500087213 */ /* 0x001fc80000000000 */
[-C--:B------:R-:W-:Y:S02]  /*00e0*/  IABS R7, R4.reuse ;  /* 0x0000000400077213 */ /* 0x080fe40000000000 */
[----:B------:R-:W-:Y:S02]  /*00f0*/  IABS R10, R4 ;  /* 0x00000004000a7213 */ /* 0x000fe40000000000 */
[----:B------:R-:W0:Y:S01]  /*0100*/  I2F.RP R0, R7 ;  /* 0x0000000700007306 */ /* 0x000e220000209400 */
[----:B-1----:R-:W-:Y:S02]  /*0110*/  SHF.R.U32.HI R144, RZ, 0x5, R147 ;  /* 0x00000005ff907819 */ /* 0x002fe40000011693 */
[C---:B------:R-:W-:Y:S02]  /*0120*/  LOP3.LUT R146, R147.reuse, 0x1f, RZ, 0xc0, !PT ;  /* 0x0000001f93927812 */ /* 0x040fe400078ec0ff */
[----:B------:R-:W-:Y:S02]  /*0130*/  SGXT.U32 R144, R144, 0x3 ;  /* 0x000000039090781a */ /* 0x000fe40000000000 */
[----:B------:R-:W-:-:S02]  /*0140*/  LOP3.LUT R145, R147, 0xe0, RZ, 0xc0, !PT ;  /* 0x000000e093917812 */ /* 0x000fc400078ec0ff */
[C---:B------:R-:W-:Y:S02]  /*0150*/  LOP3.LUT R180, R144.reuse, 0x8, RZ, 0xfc, !PT ;  /* 0x0000000890b47812 */ /* 0x040fe400078efcff */
[C---:B------:R-:W-:Y:S02]  /*0160*/  LOP3.LUT R179, R144.reuse, 0x10, RZ, 0xfc, !PT ;  /* 0x0000001090b37812 */ /* 0x040fe400078efcff */
[----:B------:R-:W-:Y:S01]  /*0170*/  LOP3.LUT R178, R144, 0x18, RZ, 0xfc, !PT ;  /* 0x0000001890b27812 */ /* 0x000fe200078efcff */
[----:B0-----:R-:W0:Y:S02]  /*0180*/  MUFU.RCP R0, R0 ;  /* 0x0000000000007308 */ /* 0x001e240000001000 */
[----:B0-----:R-:W-:Y:S01]  /*0190*/  IADD3 R2, R0, 0xffffffe, RZ ;  /* 0x0ffffffe00027810 */ /* 0x001fe20007ffe0ff */
[----:B------:R-:W-:-:S05]  /*01a0*/  IMAD.MOV R0, RZ, RZ, -R10 ;  /* 0x000000ffff007224 */ /* 0x000fca00078e0a0a */
[----:B------:R0:W1:Y:S02]  /*01b0*/  F2I.FTZ.U32.TRUNC.NTZ R3, R2 ;  /* 0x0000000200037305 */ /* 0x000064000021f000 */
[----:B0-----:R-:W-:Y:S02]  /*01c0*/  IMAD.MOV.U32 R2, RZ, RZ, RZ ;  /* 0x000000ffff027224 */ /* 0x001fe400078e00ff */
[----:B-1----:R-:W-:-:S04]  /*01d0*/  IMAD.MOV R6, RZ, RZ, -R3 ;  /* 0x000000ffff067224 */ /* 0x002fc800078e0a03 */
[----:B------:R-:W-:Y:S02]  /*01e0*/  IMAD R9, R6, R7, RZ ;  /* 0x0000000706097224 */ /* 0x000fe400078e02ff */
[----:B------:R-:W-:Y:S02]  /*01f0*/  IMAD.MOV.U32 R6, RZ, RZ, R8 ;  /* 0x000000ffff067224 */ /* 0x000fe400078e0008 */
[----:B------:R-:W-:-:S06]  /*0200*/  IMAD.HI.U32 R3, R3, R9, R2 ;  /* 0x0000000903037227 */ /* 0x000fcc00078e0002 */
[----:B------:R-:W-:-:S04]  /*0210*/  IMAD.HI.U32 R3, R3, R6, RZ ;  /* 0x0000000603037227 */ /* 0x000fc800078e00ff */
[----:B------:R-:W-:-:S05]  /*0220*/  IMAD R0, R3, R0, R6 ;  /* 0x0000000003007224 */ /* 0x000fca00078e0206 */
[----:B------:R-:W-:-:S13]  /*0230*/  ISETP.GT.U32.AND P1, PT, R7, R0, PT ;  /* 0x000000000700720c */ /* 0x000fda0003f24070 */
[----:B------:R-:W-:Y:S01]  /*0240*/  @!P1 IMAD.IADD R0, R0, 0x1, -R7 ;  /* 0x0000000100009824 */ /* 0x000fe200078e0a07 */
[----:B------:R-:W-:Y:S02]  /*0250*/  @!P1 IADD3 R3, R3, 0x1, RZ ;  /* 0x0000000103039810 */ /* 0x000fe40007ffe0ff */
[----:B------:R-:W-:Y:S02]  /*0260*/  ISETP.NE.AND P1, PT, R4, RZ, PT ;  /* 0x000000ff0400720c */ /* 0x000fe40003f25270 */
[----:B------:R-:W-:Y:S02]  /*0270*/  ISETP.GE.U32.AND P0, PT, R0, R7, PT ;  /* 0x000000070000720c */ /* 0x000fe40003f06070 */
[----:B------:R-:W-:-:S04]  /*0280*/  LOP3.LUT R0, R5, R4, RZ, 0x3c, !PT ;  /* 0x0000000405007212 */ /* 0x000fc800078e3cff */
[----:B------:R-:W-:Y:S01]  /*0290*/  ISETP.GE.AND P2, PT, R0, RZ, PT ;  /* 0x000000ff0000720c */ /* 0x000fe20003f46270 */
[----:B------:R-:W-:-:S05]  /*02a0*/  IMAD.MOV.U32 R0, RZ, RZ, 0x1f ;  /* 0x0000001fff007424 */ /* 0x000fca00078e00ff */
[----:B------:R-:W-:Y:S02]  /*02b0*/  IADD3 R0, R0, c[0x0][0x178], RZ ;  /* 0x00005e0000007a10 */ /* 0x000fe40007ffe0ff */
[----:B------:R-:W-:-:S05]  /*02c0*/  @P0 IADD3 R3, R3, 0x1, RZ ;  /* 0x0000000103030810 */ /* 0x000fca0007ffe0ff */
[----:B------:R-:W-:Y:S01]  /*02d0*/  IMAD.MOV.U32 R2, RZ, RZ, R3 ;  /* 0x000000ffff027224 */ /* 0x000fe200078e0003 */
[----:B------:R-:W-:-:S03]  /*02e0*/  SHF.R.S32.HI R3, RZ, 0x1f, R0 ;  /* 0x0000001fff037819 */ /* 0x000fc60000011400 */
[----:B------:R-:W-:Y:S01]  /*02f0*/  @!P2 IMAD.MOV R2, RZ, RZ, -R2 ;  /* 0x000000ffff02a224 */ /* 0x000fe200078e0a02 */
[----:B------:R-:W-:Y:S02]  /*0300*/  @!P1 LOP3.LUT R2, RZ, R4, RZ, 0x33, !PT ;  /* 0x00000004ff029212 */ /* 0x000fe400078e33ff */
[----:B------:R-:W-:-:S03]  /*0310*/  LEA.HI R3, R3, R0, RZ, 0x5 ;  /* 0x0000000003037211 */ /* 0x000fc600078f28ff */
[----:B------:R-:W-:Y:S02]  /*0320*/  IMAD.SHL.U32 R6, R2, 0x8, RZ ;  /* 0x0000000802067824 */ /* 0x000fe400078e00ff */
[----:B------:R-:W-:-:S03]  /*0330*/  IMAD.MOV R2, RZ, RZ, -R2 ;  /* 0x000000ffff027224 */ /* 0x000fc600078e0a02 */
[----:B------:R-:W-:Y:S01]  /*0340*/  LEA.HI.SX32 R3, R3, -R6, 0x1b ;  /* 0x8000000603037211 */ /* 0x000fe200078fdaff */
[----:B------:R-:W-:-:S03]  /*0350*/  IMAD R4, R4, R2, R5 ;  /* 0x0000000204047224 */ /* 0x000fc600078e0205 */
[----:B------:R-:W-:Y:S02]  /*0360*/  IMNMX R11, R3, 0x8, PT ;  /* 0x00000008030b7817 */ /* 0x000fe40003800200 */
[----:B------:R-:W-:Y:S02]  /*0370*/  IABS R9, R4 ;  /* 0x0000000400097213 */ /* 0x000fe40000000000 */
[----:B------:R-:W-:-:S04]  /*0380*/  IABS R7, R11 ;  /* 0x0000000b00077213 */ /* 0x000fc80000000000 */
[----:B------:R-:W0:Y:S08]  /*0390*/  I2F.RP R0, R7 ;  /* 0x0000000700007306 */ /* 0x000e300000209400 */
[----:B0-----:R-:W0:Y:S02]  /*03a0*/  MUFU.RCP R0, R0 ;  /* 0x0000000000007308 */ /* 0x001e240000001000 */
[----:B0-----:R-:W-:-:S06]  /*03b0*/  IADD3 R3, R0, 0xffffffe, RZ ;  /* 0x0ffffffe00037810 */ /* 0x001fcc0007ffe0ff */
[----:B------:R-:W0:Y:S02]  /*03c0*/  F2I.FTZ.U32.TRUNC.NTZ R3, R3 ;  /* 0x0000000300037305 */ /* 0x000e24000021f000 */
[----:B0-----:R-:W-:-:S04]  /*03d0*/  IMAD.MOV R8, RZ, RZ, -R3 ;  /* 0x000000ffff087224 */ /* 0x001fc800078e0a03 */
[----:B------:R-:W-:Y:S01]  /*03e0*/  IMAD.MOV.U32 R2, RZ, RZ, R8 ;  /* 0x000000ffff027224 */ /* 0x000fe200078e0008 */
[----:B------:R-:W-:-:S03]  /*03f0*/  IABS R8, R11 ;  /* 0x0000000b00087213 */ /* 0x000fc60000000000 */
[----:B------:R-:W-:Y:S02]  /*0400*/  IMAD R5, R2, R7, RZ ;  /* 0x0000000702057224 */ /* 0x000fe400078e02ff */
[----:B------:R-:W-:Y:S02]  /*0410*/  IMAD.MOV.U32 R2, RZ, RZ, RZ ;  /* 0x000000ffff027224 */ /* 0x000fe400078e00ff */
[----:B------:R-:W-:Y:S02]  /*0420*/  IMAD.MOV R0, RZ, RZ, -R8 ;  /* 0x000000ffff007224 */ /* 0x000fe400078e0a08 */
        /* <DEDUP_REMOVED lines=9> */
[----:B------:R-:W-:-:S07]  /*04c0*/  ISETP.GE.AND P2, PT, R0, RZ, PT ;  /* 0x000000ff0000720c */ /* 0x000fce0003f46270 */
[----:B------:R-:W-:Y:S02]  /*04d0*/  @P0 IADD3 R2, R2, 0x1, RZ ;  /* 0x0000000102020810 */ /* 0x000fe40007ffe0ff */
[----:B------:R-:W-:-:S04]  /*04e0*/  ISETP.GT.AND P0, PT, R126, 0x1f, PT ;  /* 0x0000001f7e00780c */ /* 0x000fc80003f04270 */
[----:B------:R-:W-:Y:S01]  /*04f0*/  @!P2 IMAD.MOV R2, RZ, RZ, -R2 ;  /* 0x000000ffff02a224 */ /* 0x000fe200078e0a02 */
[----:B------:R-:W-:-:S05]  /*0500*/  @!P1 LOP3.LUT R2, RZ, R11, RZ, 0x33, !PT ;  /* 0x0000000bff029212 */ /* 0x000fca00078e33ff */
[----:B------:R-:W-:Y:S02]  /*0510*/  IMAD.MOV R0, RZ, RZ, -R2 ;  /* 0x000000ffff007224 */ /* 0x000fe400078e0a02 */
[----:B------:R-:W-:Y:S02]  /*0520*/  IMAD.SHL.U32 R5, R2, 0x100, RZ ;  /* 0x0000010002057824 */ /* 0x000fe400078e00ff */
[----:B------:R-:W-:-:S03]  /*0530*/  IMAD R0, R11, R0, R4 ;  /* 0x000000000b007224 */ /* 0x000fc600078e0204 */
[C---:B------:R-:W-:Y:S01]  /*0540*/  LOP3.LUT R177, R5.reuse, R144, RZ, 0xfc, !PT ;  /* 0x0000009005b17212 */ /* 0x040fe200078efcff */
[----:B------:R-:W-:Y:S01]  /*0550*/  IMAD.IADD R3, R6, 0x1, R0 ;  /* 0x0000000106037824 */ /* 0x000fe200078e0200 */
[C-C-:B------:R-:W-:Y:S02]  /*0560*/  LOP3.LUT R176, R5.reuse, 0x8, R144.reuse, 0xfe, !PT ;  /* 0x0000000805b07812 */ /* 0x140fe400078efe90 */
[----:B------:R-:W-:Y:S01]  /*0570*/  LOP3.LUT R142, R5, 0x10, R144, 0xfe, !PT ;  /* 0x00000010058e7812 */ /* 0x000fe200078efe90 */
[----:B------:R-:W-:Y:S01]  /*0580*/  IMAD R138, R3, 0x20, R146 ;  /* 0x00000020038a7824 */ /* 0x000fe200078e0292 */
[----:B------:R-:W-:Y:S02]  /*0590*/  LOP3.LUT R140, R5, 0x18, R144, 0xfe, !PT ;  /* 0x00000018058c7812 */ /* 0x000fe400078efe90 */
[C---:B------:R-:W-:Y:S02]  /*05a0*/  LOP3.LUT R175, R177.reuse, 0x20, RZ, 0xfc, !PT ;  /* 0x00000020b1af7812 */ /* 0x040fe400078efcff */
[----:B------:R-:W-:-:S02]  /*05b0*/  LOP3.LUT R174, R177, 0x28, RZ, 0xfc, !PT ;  /* 0x00000028b1ae7812 */ /* 0x000fc400078efcff */
[C---:B------:R-:W-:Y:S02]  /*05c0*/  LOP3.LUT R173, R177.reuse, 0x30, RZ, 0xfc, !PT ;  /* 0x00000030b1ad7812 */ /* 0x040fe400078efcff */
[C---:B------:R-:W-:Y:S02]  /*05d0*/  LOP3.LUT R172, R177.reuse, 0x38, RZ, 0xfc, !PT ;  /* 0x00000038b1ac7812 */ /* 0x040fe400078efcff */
[C---:B------:R-:W-:Y:S02]  /*05e0*/  LOP3.LUT R171, R177.reuse, 0x40, RZ, 0xfc, !PT ;  /* 0x00000040b1ab7812 */ /* 0x040fe400078efcff */
[C---:B------:R-:W-:Y:S02]  /*05f0*/  LOP3.LUT R170, R177.reuse, 0x48, RZ, 0xfc, !PT ;  /* 0x00000048b1aa7812 */ /* 0x040fe400078efcff */
        /* <DEDUP_REMOVED lines=21> */
[----:B------:R-:W-:Y:S01]  /*0750*/  LOP3.LUT R148, R177, 0xf8, RZ, 0xfc, !PT ;  /* 0x000000f8b1947812 */ /* 0x000fe200078efcff */
[----:B------:R-:W-:Y:S05]  /*0760*/  @P0 BRA `(.L_x_0) ;  /* 0x000000c000000947 */ /* 0x000fea0003800000 */
[----:B------:R-:W-:Y:S01]  /*0770*/  IMAD.SHL.U32 R145, R145, 0x10, RZ ;  /* 0x0000001091917824 */ /* 0x000fe200078e00ff */
[----:B------:R-:W-:Y:S01]  /*0780*/  CS2R R20, SRZ ;  /* 0x0000000000147805 */ /* 0x000fe2000001ff00 */
[C---:B------:R-:W-:Y:S01]  /*0790*/  IMAD.SHL.U32 R136, R147.reuse, 0x20, RZ ;  /* 0x0000002093887824 */ /* 0x040fe200078e00ff */
[----:B------:R-:W-:Y:S01]  /*07a0*/  CS2R R8, SRZ ;  /* 0x0000000000087805 */ /* 0x000fe2000001ff00 */
[----:B------:R-:W-:Y:S01]  /*07b0*/  IMAD.SHL.U32 R134, R147, 0x8, RZ ;  /* 0x0000000893867824 */ /* 0x000fe200078e00ff */
[----:B------:R-:W-:Y:S01]  /*07c0*/  CS2R R40, SRZ ;  /* 0x0000000000287805 */ /* 0x000fe2000001ff00 */
[----:B------:R-:W-:Y:S01]  /*07d0*/  CS2R R6, SRZ ;  /* 0x0000000000067805 */ /* 0x000fe2000001ff00 */
[----:B------:R-:W-:Y:S01]  /*07e0*/  CS2R R22, SRZ ;  /* 0x0000000000167805 */ /* 0x000fe2000001ff00 */
[----:B------:R-:W-:Y:S01]  /*07f0*/  CS2R R4, SRZ ;  /* 0x0000000000047805 */ /* 0x000fe2000001ff00 */
[----:B------:R-:W-:Y:S01]  /*0800*/  CS2R R42, SRZ ;  /* 0x00000000002a7805 */ /* 0x000fe2000001ff00 */
[----:B------:R-:W-:Y:S01]  /*0810*/  CS2R R2, SRZ ;  /* 0x0000000000027805 */ /* 0x000fe2000001ff00 */
[----:B------:R-:W-:Y:S05]  /*0820*/  BRA `(.L_x_1) ;  /* 0x0000308000007947 */ /* 0x000fea0003800000 */
.L_x_0:
[----:B------:R-:W-:Y:S01]  /*0830*/  IABS R36, c[0x0][0x17c] ;  /* 0x00005f0000247a13 */ /* 0x000fe20000000000 */
[----:B------:R-:W-:Y:S01]  /*0840*/  IMAD.SHL.U32 R134, R147, 0x8, RZ ;  /* 0x0000000893867824 */ /* 0x000fe200078e00ff */
[----:B------:R-:W-:Y:S01]  /*0850*/  IABS R41, c[0x0][0x178] ;  /* 0x00005e0000297a13 */ /* 0x000fe20000000000 */
[----:B------:R-:W-:Y:S01]  /*0860*/  IMAD.SHL.U32 R145, R145, 0x10, RZ ;  /* 0x0000001091917824 */ /* 0x000fe200078e00ff */
[----:B------:R-:W0:Y:S01]  /*0870*/  I2F.RP R0, R36 ;  /* 0x0000002400007306 */ /* 0x000e220000209400 */
[----:B------:R-:W-:Y:S01]  /*0880*/  IABS R9, R149 ;  /* 0x0000009500097213 */ /* 0x000fe20000000000 */
[----:B------:R-:W-:Y:S01]  /*0890*/  IMAD R127, R180, c[0x0][0x188], RZ ;  /* 0x00006200b47f7a24 */ /* 0x000fe200078e02ff */
[----:B------:R-:W-:Y:S01]  /*08a0*/  IABS R11, R150 ;  /* 0x00000096000b7213 */ /* 0x000fe20000000000 */
[----:B------:R-:W-:Y:S01]  /*08b0*/  IMAD R129, R179, c[0x0][0x188], RZ ;  /* 0x00006200b3817a24 */ /* 0x000fe200078e02ff */
[----:B------:R-:W-:Y:S01]  /*08c0*/  IABS R8, R148 ;  /* 0x0000009400087213 */ /* 0x000fe20000000000 */
[----:B------:R-:W-:Y:S01]  /*08d0*/  IMAD R131, R178, c[0x0][0x188], RZ ;  /* 0x00006200b2837a24 */ /* 0x000fe200078e02ff */
[----:B------:R-:W-:Y:S01]  /*08e0*/  IABS R15, R154 ;  /* 0x0000009a000f7213 */ /* 0x000fe20000000000 */
[----:B------:R-:W1:Y:S01]  /*08f0*/  I2F.RP R6, R41 ;  /* 0x0000002900067306 */ /* 0x000e620000209400 */
[----:B------:R-:W-:Y:S01]  /*0900*/  IABS R17, R155 ;  /* 0x0000009b00117213 */ /* 0x000fe20000000000 */
[----:B------:R-:W-:Y:S01]  /*0910*/  IMAD R125, R144, c[0x0][0x188], RZ ;  /* 0x00006200907d7a24 */ /* 0x000fe200078e02ff */
[----:B------:R-:W-:Y:S01]  /*0920*/  IABS R19, R159 ;  /* 0x0000009f00137213 */ /* 0x000fe20000000000 */
[----:B------:R-:W-:Y:S01]  /*0930*/  IMAD.SHL.U32 R136, R147, 0x20, RZ ;  /* 0x0000002093887824 */ /* 0x000fe200078e00ff */
[----:B------:R-:W-:Y:S01]  /*0940*/  IABS R21, R160 ;  /* 0x000000a000157213 */ /* 0x000fe20000000000 */
[----:B------:R-:W-:Y:S01]  /*0950*/  IMAD.MOV.U32 R141, RZ, RZ, c[0x0][0x18c] ;  /* 0x00006300ff8d7624 */ /* 0x000fe200078e00ff */
[----:B------:R-:W-:Y:S01]  /*0960*/  IABS R25, R164 ;  /* 0x000000a400197213 */ /* 0x000fe20000000000 */
[----:B0-----:R-:W0:Y:S01]  /*0970*/  MUFU.RCP R0, R0 ;  /* 0x0000000000007308 */ /* 0x001e220000001000 */
[----:B------:R-:W-:Y:S01]  /*0980*/  IABS R23, R163 ;  /* 0x000000a300177213 */ /* 0x000fe20000000000 */
[----:B------:R-:W-:Y:S01]  /*0990*/  IMAD.MOV.U32 R128, RZ, RZ, c[0x0][0x188] ;  /* 0x00006200ff807624 */ /* 0x000fe200078e00ff */
[----:B------:R-:W-:Y:S01]  /*09a0*/  IABS R27, R165 ;  /* 0x000000a5001b7213 */ /* 0x000fe20000000000 */
[----:B------:R-:W-:Y:S01]  /*09b0*/  IMAD R143, R146, c[0x0][0x18c], RZ ;  /* 0x00006300928f7a24 */ /* 0x000fe200078e02ff */
[----:B------:R-:W-:Y:S01]  /*09c0*/  IABS R29, R169 ;  /* 0x000000a9001d7213 */ /* 0x000fe20000000000 */
[----:B------:R-:W-:Y:S01]  /*09d0*/  CS2R R52, SRZ ;  /* 0x0000000000347805 */ /* 0x000fe2000001ff00 */
[----:B------:R-:W-:Y:S01]  /*09e0*/  IABS R31, R170 ;  /* 0x000000aa001f7213 */ /* 0x000fe20000000000 */
[----:B-1----:R-:W1:Y:S01]  /*09f0*/  MUFU.RCP R6, R6 ;  /* 0x0000000600067308 */ /* 0x002e620000001000 */
[----:B------:R-:W-:Y:S01]  /*0a00*/  IABS R35, R174 ;  /* 0x000000ae00237213 */ /* 0x000fe20000000000 */
[----:B------:R-:W-:Y:S01]  /*0a10*/  CS2R R54, SRZ ;  /* 0x0000000000367805 */ /* 0x000fe2000001ff00 */
[----:B------:R-:W-:Y:S01]  /*0a20*/  IABS R37, R175 ;  /* 0x000000af00257213 */ /* 0x000fe20000000000 */
[----:B------:R-:W-:Y:S01]  /*0a30*/  CS2R R44, SRZ ;  /* 0x00000000002c7805 */ /* 0x000fe2000001ff00 */
[----:B------:R-:W-:Y:S01]  /*0a40*/  IABS R39, R177 ;  /* 0x000000b100277213 */ /* 0x000fe20000000000 */
[----:B------:R-:W-:Y:S01]  /*0a50*/  CS2R R46, SRZ ;  /* 0x00000000002e7805 */ /* 0x000fe2000001ff00 */
[----:B------:R-:W-:Y:S01]  /*0a60*/  IABS R33, R173 ;  /* 0x000000ad00217213 */ /* 0x000fe20000000000 */
[----:B------:R-:W-:Y:S01]  /*0a70*/  CS2R R42, SRZ ;  /* 0x00000000002a7805 */ /* 0x000fe2000001ff00 */
[----:B0-----:R-:W-:Y:S01]  /*0a80*/  IADD3 R2, R0, 0xffffffe, RZ ;  /* 0x0ffffffe00027810 */ /* 0x001fe20007ffe0ff */
[----:B------:R-:W-:Y:S01]  /*0a90*/  IMAD.SHL.U32 R141, R141, 0x20, RZ ;  /* 0x000000208d8d7824 */ /* 0x000fe200078e00ff */
[----:B------:R-:W-:Y:S01]  /*0aa0*/  IABS R66, R138 ;  /* 0x0000008a00427213 */ /* 0x000fe20000000000 */
[----:B------:R-:W-:Y:S01]  /*0ab0*/  IMAD.SHL.U32 R128, R128, 0x20, RZ ;  /* 0x0000002080807824 */ /* 0x000fe200078e00ff */
[----:B------:R0:W2:Y:S01]  /*0ac0*/  F2I.FTZ.U32.TRUNC.NTZ R3, R2 ;  /* 0x0000000200037305 */ /* 0x0000a2000021f000 */
[----:B-1----:R-:W-:-:S07]  /*0ad0*/  IADD3 R4, R6, 0xffffffe, RZ ;  /* 0x0ffffffe06047810 */ /* 0x002fce0007ffe0ff */
[----:B------:R1:W3:Y:S01]  /*0ae0*/  F2I.FTZ.U32.TRUNC.NTZ R5, R4 ;  /* 0x0000000400057305 */ /* 0x0002e2000021f000 */
[----:B0-----:R-:W-:Y:S02]  /*0af0*/  IMAD.MOV.U32 R2, RZ, RZ, RZ ;  /* 0x000000ffff027224 */ /* 0x001fe400078e00ff */
[----:B--2---:R-:W-:Y:S02]  /*0b00*/  IMAD.MOV R7, RZ, RZ, -R3 ;  /* 0x000000ffff077224 */ /* 0x004fe400078e0a03 */
[----:B-1----:R-:W-:Y:S02]  /*0b10*/  IMAD.MOV.U32 R4, RZ, RZ, RZ ;  /* 0x000000ffff047224 */ /* 0x002fe400078e00ff */
[----:B------:R-:W-:-:S04]  /*0b20*/  IMAD R7, R7, R36, RZ ;  /* 0x0000002407077224 */ /* 0x000fc800078e02ff */
[----:B------:R-:W-:Y:S01]  /*0b30*/  IMAD.HI.U32 R0, R3, R7, R2 ;  /* 0x0000000703007227 */ /* 0x000fe200078e0002 */
[----:B------:R-:W-:-:S03]  /*0b40*/  SHF.R.S32.HI R3, RZ, 0x1f, R126 ;  /* 0x0000001fff037819 */ /* 0x000fc6000001147e */
[----:B---3--:R-:W-:Y:S01]  /*0b50*/  IMAD.MOV R6, RZ, RZ, -R5 ;  /* 0x000000ffff067224 */ /* 0x008fe200078e0a05 */
[----:B------:R-:W-:Y:S01]  /*0b60*/  LEA.HI R126, R3, R126, RZ, 0x5 ;  /* 0x0000007e037e7211 */ /* 0x000fe200078f28ff */
[----:B------:R-:W-:-:S03]  /*0b70*/  IMAD.HI.U32 R3, R0, R9, RZ ;  /* 0x0000000900037227 */ /* 0x000fc600078e00ff */
[----:B------:R-:W-:Y:S01]  /*0b80*/  SHF.R.S32.HI R126, RZ, 0x5, R126 ;  /* 0x00000005ff7e7819 */ /* 0x000fe2000001147e */
[----:B------:R-:W-:Y:S02]  /*0b90*/  IMAD R13, R6, R41, RZ ;  /* 0x00000029060d7224 */ /* 0x000fe400078e02ff */
[----:B------:R-:W-:-:S04]  /*0ba0*/  IMAD.HI.U32 R6, R0, R11, RZ ;  /* 0x0000000b00067227 */ /* 0x000fc800078e00ff */
[----:B------:R-:W-:Y:S01]  /*0bb0*/  IMAD.HI.U32 R32, R5, R13, R4 ;  /* 0x0000000d05207227 */ /* 0x000fe200078e0004 */
[----:B------:R-:W-:Y:S02]  /*0bc0*/  IABS R4, R151 ;  /* 0x0000009700047213 */ /* 0x000fe40000000000 */
[----:B------:R-:W-:Y:S01]  /*0bd0*/  IABS R5, R152 ;  /* 0x0000009800057213 */ /* 0x000fe20000000000 */
[----:B------:R-:W-:Y:S01]  /*0be0*/  IMAD.MOV R3, RZ, RZ, -R3 ;  /* 0x000000ffff037224 */ /* 0x000fe200078e0a03 */
[----:B------:R-:W-:Y:S01]  /*0bf0*/  IABS R13, R153 ;  /* 0x00000099000d7213 */ /* 0x000fe20000000000 */
[----:B------:R-:W-:Y:S02]  /*0c00*/  IMAD.MOV.U32 R7, RZ, RZ, R8 ;  /* 0x000000ffff077224 */ /* 0x000fe400078e0008 */
[----:B------:R-:W-:Y:S02]  /*0c10*/  IMAD.MOV R6, RZ, RZ, -R6 ;  /* 0x000000ffff067224 */ /* 0x000fe400078e0a06 */
[----:B------:R-:W-:-:S02]  /*0c20*/  IMAD R3, R36, R3, R9 ;  /* 0x0000000324037224 */ /* 0x000fc400078e0209 */
[----:B------:R-:W-:-:S03]  /*0c30*/  IMAD.HI.U32 R2, R0, R7, RZ ;  /* 0x0000000700027227 */ /* 0x000fc600078e00ff */
[C---:B------:R-:W-:Y:S01]  /*0c40*/  ISETP.GT.U32.AND P5, PT, R36.reuse, R3, PT ;  /* 0x000000032400720c */ /* 0x040fe20003fa4070 */
[----:B------:R-:W-:Y:S02]  /*0c50*/  IMAD.MOV.U32 R9, RZ, RZ, R4 ;  /* 0x000000ffff097224 */ /* 0x000fe400078e0004 */
[C---:B------:R-:W-:Y:S02]  /*0c60*/  IMAD R4, R36.reuse, R6, R11 ;  /* 0x0000000624047224 */ /* 0x040fe400078e020b */
[----:B------:R-:W-:Y:S02]  /*0c70*/  IMAD.MOV.U32 R11, RZ, RZ, R5 ;  /* 0x000000ffff0b7224 */ /* 0x000fe400078e0005 */
[----:B------:R-:W-:Y:S01]  /*0c80*/  IMAD.MOV R2, RZ, RZ, -R2 ;  /* 0x000000ffff027224 */ /* 0x000fe200078e0a02 */
[----:B------:R-:W-:Y:S01]  /*0c90*/  ISETP.GT.U32.AND P2, PT, R36, R4, PT ;  /* 0x000000042400720c */ /* 0x000fe20003f44070 */
[----:B------:R-:W-:-:S04]  /*0ca0*/  IMAD.HI.U32 R5, R0, R9, RZ ;  /* 0x0000000900057227 */ /* 0x000fc800078e00ff */
[----:B------:R-:W-:-:S04]  /*0cb0*/  IMAD.HI.U32 R6, R0, R11, RZ ;  /* 0x0000000b00067227 */ /* 0x000fc800078e00ff */
[----:B------:R-:W-:Y:S02]  /*0cc0*/  IMAD R2, R36, R2, R7 ;  /* 0x0000000224027224 */ /* 0x000fe400078e0207 */
[----:B------:R-:W-:Y:S02]  /*0cd0*/  IMAD.MOV R5, RZ, RZ, -R5 ;  /* 0x000000ffff057224 */ /* 0x000fe400078e0a05 */
[----:B------:R-:W-:Y:S01]  /*0ce0*/  IMAD.HI.U32 R7, R0, R13, RZ ;  /* 0x0000000d00077227 */ /* 0x000fe200078e00ff */
[----:B------:R-:W-:-:S03]  /*0cf0*/  ISETP.GT.U32.AND P1, PT, R36, R2, PT ;  /* 0x000000022400720c */ /* 0x000fc60003f24070 */
[----:B------:R-:W-:Y:S02]  /*0d00*/  IMAD.MOV R10, RZ, RZ, -R6 ;  /* 0x000000ffff0a7224 */ /* 0x000fe400078e0a06 */
[----:B------:R-:W-:Y:S02]  /*0d10*/  IMAD R5, R36, R5, R9 ;  /* 0x0000000524057224 */ /* 0x000fe400078e0209 */
[----:B------:R-:W-:-:S03]  /*0d20*/  IMAD.HI.U32 R8, R0, R15, RZ ;  /* 0x0000000f00087227 */ /* 0x000fc600078e00ff */
[C---:B------:R-:W-:Y:S01]  /*0d30*/  ISETP.GT.U32.AND P3, PT, R36.reuse, R5, PT ;  /* 0x000000052400720c */ /* 0x040fe20003f64070 */
[----:B------:R-:W-:Y:S02]  /*0d40*/  IMAD.MOV R9, RZ, RZ, -R7 ;  /* 0x000000ffff097224 */ /* 0x000fe400078e0a07 */
[----:B------:R-:W-:Y:S01]  /*0d50*/  IMAD R7, R36, R10, R11 ;  /* 0x0000000a24077224 */ /* 0x000fe200078e020b */
[----:B------:R-:W-:Y:S01]  /*0d60*/  IABS R10, R156 ;  /* 0x0000009c000a7213 */ /* 0x000fe20000000000 */
[----:B------:R-:W-:-:S03]  /*0d70*/  IMAD.HI.U32 R6, R0, R17, RZ ;  /* 0x0000001100067227 */ /* 0x000fc600078e00ff */
[C---:B------:R-:W-:Y:S01]  /*0d80*/  ISETP.GT.U32.AND P4, PT, R36.reuse, R7, PT ;  /* 0x000000072400720c */ /* 0x040fe20003f84070 */
[----:B------:R-:W-:Y:S02]  /*0d90*/  IMAD.MOV R12, RZ, RZ, -R8 ;  /* 0x000000ffff0c7224 */ /* 0x000fe400078e0a08 */
[----:B------:R-:W-:Y:S02]  /*0da0*/  IMAD.MOV R6, RZ, RZ, -R6 ;  /* 0x000000ffff067224 */ /* 0x000fe400078e0a06 */
[C---:B------:R-:W-:Y:S02]  /*0db0*/  IMAD R8, R36.reuse, R9, R13 ;  /* 0x0000000924087224 */ /* 0x040fe400078e020d */
[----:B------:R-:W-:Y:S02]  /*0dc0*/  IMAD.MOV.U32 R13, RZ, RZ, R10 ;  /* 0x000000ffff0d7224 */ /* 0x000fe400078e000a */
[C---:B------:R-:W-:Y:S01]  /*0dd0*/  IMAD R9, R36.reuse, R12, R15 ;  /* 0x0000000c24097224 */ /* 0x040fe200078e020f */
[----:B------:R-:W-:Y:S01]  /*0de0*/  IABS R15, R157 ;  /* 0x0000009d000f7213 */ /* 0x000fe20000000000 */
[----:B------:R-:W-:Y:S01]  /*0df0*/  IMAD R10, R36, R6, R17 ;  /* 0x00000006240a7224 */ /* 0x000fe200078e0211 */
[----:B------:R-:W-:Y:S01]  /*0e00*/  IABS R17, R158 ;  /* 0x0000009e00117213 */ /* 0x000fe20000000000 */
[----:B------:R-:W-:Y:S01]  /*0e10*/  IMAD.HI.U32 R6, R0, R13, RZ ;  /* 0x0000000d00067227 */ /* 0x000fe200078e00ff */
[----:B------:R-:W-:-:S03]  /*0e20*/  ISETP.GT.U32.AND P0, PT, R36, R8, PT ;  /* 0x000000082400720c */ /* 0x000fc60003f04070 */
[----:B------:R-:W-:-:S04]  /*0e30*/  IMAD.HI.U32 R11, R0, R15, RZ ;  /* 0x0000000f000b7227 */ /* 0x000fc800078e00ff */
[----:B------:R-:W-:Y:S02]  /*0e40*/  IMAD.MOV R14, RZ, RZ, -R6 ;  /* 0x000000ffff0e7224 */ /* 0x000fe400078e0a06 */
[----:B------:R-:W-:-:S04]  /*0e50*/  IMAD.HI.U32 R6, R0, R17, RZ ;  /* 0x0000001100067227 */ /* 0x000fc800078e00ff */
[----:B------:R-:W-:-:S04]  /*0e60*/  IMAD.HI.U32 R12, R0, R19, RZ ;  /* 0x00000013000c7227 */ /* 0x000fc800078e00ff */
[----:B------:R-:W-:Y:S02]  /*0e70*/  IMAD.MOV R16, RZ, RZ, -R11 ;  /* 0x000000ffff107224 */ /* 0x000fe400078e0a0b */
[----:B------:R-:W-:Y:S02]  /*0e80*/  IMAD R11, R36, R14, R13 ;  /* 0x0000000e240b7224 */ /* 0x000fe400078e020d */
[----:B------:R-:W-:-:S04]  /*0e90*/  IMAD.HI.U32 R13, R0, R21, RZ ;  /* 0x00000015000d7227 */ /* 0x000fc800078e00ff */
[----:B------:R-:W-:Y:S02]  /*0ea0*/  IMAD.MOV R6, RZ, RZ, -R6 ;  /* 0x000000ffff067224 */ /* 0x000fe400078e0a06 */
[----:B------:R-:W-:Y:S02]  /*0eb0*/  IMAD.MOV R14, RZ, RZ, -R12 ;  /* 0x000000ffff0e7224 */ /* 0x000fe400078e0a0c */
[C---:B------:R-:W-:Y:S01]  /*0ec0*/  IMAD R12, R36.reuse, R16, R15 ;  /* 0x00000010240c7224 */ /* 0x040fe200078e020f */
[----:B------:R-:W-:Y:S01]  /*0ed0*/  IABS R16, R161 ;  /* 0x000000a100107213 */ /* 0x000fe20000000000 */
[----:B------:R-:W-:Y:S02]  /*0ee0*/  IMAD.MOV R15, RZ, RZ, -R13 ;  /* 0x000000ffff0f7224 */ /* 0x000fe400078e0a0d */
[C---:B------:R-:W-:Y:S01]  /*0ef0*/  IMAD R13, R36.reuse, R6, R17 ;  /* 0x00000006240d7224 */ /* 0x040fe200078e0211 */
[----:B------:R-:W-:Y:S01]  /*0f00*/  IABS R6, R162 ;  /* 0x000000a200067213 */ /* 0x000fe20000000000 */
[----:B------:R-:W-:-:S02]  /*0f10*/  IMAD R14, R36, R14, R19 ;  /* 0x0000000e240e7224 */ /* 0x000fc400078e0213 */
[----:B------:R-:W-:Y:S02]  /*0f20*/  IMAD.MOV.U32 R19, RZ, RZ, R16 ;  /* 0x000000ffff137224 */ /* 0x000fe400078e0010 */
[----:B------:R-:W-:Y:S02]  /*0f30*/  IMAD R15, R36, R15, R21 ;  /* 0x0000000f240f7224 */ /* 0x000fe400078e0215 */
[----:B------:R-:W-:Y:S02]  /*0f40*/  IMAD.MOV.U32 R21, RZ, RZ, R6 ;  /* 0x000000ffff157224 */ /* 0x000fe400078e0006 */
[----:B------:R-:W-:-:S04]  /*0f50*/  IMAD.HI.U32 R6, R0, R19, RZ ;  /* 0x0000001300067227 */ /* 0x000fc800078e00ff */
[----:B------:R-:W-:-:S04]  /*0f60*/  IMAD.HI.U32 R16, R0, R21, RZ ;  /* 0x0000001500107227 */ /* 0x000fc800078e00ff */
[----:B------:R-:W-:Y:S02]  /*0f70*/  IMAD.MOV R18, RZ, RZ, -R6 ;  /* 0x000000ffff127224 */ /* 0x000fe400078e0a06 */
[----:B------:R-:W-:-:S04]  /*0f80*/  IMAD.HI.U32 R17, R0, R25, RZ ;  /* 0x0000001900117227 */ /* 0x000fc800078e00ff */
[----:B------:R-:W-:Y:S02]  /*0f90*/  IMAD.MOV R20, RZ, RZ, -R16 ;  /* 0x000000ffff147224 */ /* 0x000fe400078e0a10 */
[----:B------:R-:W-:-:S04]  /*0fa0*/  IMAD.HI.U32 R6, R0, R23, RZ ;  /* 0x0000001700067227 */ /* 0x000fc800078e00ff */
[----:B------:R-:W-:Y:S02]  /*0fb0*/  IMAD R16, R36, R18, R19 ;  /* 0x0000001224107224 */ /* 0x000fe400078e0213 */
[----:B------:R-:W-:Y:S02]  /*0fc0*/  IMAD.MOV R19, RZ, RZ, -R17 ;  /* 0x000000ffff137224 */ /* 0x000fe400078e0a11 */
[----:B------:R-:W-:-:S04]  /*0fd0*/  IMAD.HI.U32 R18, R0, R27, RZ ;  /* 0x0000001b00127227 */ /* 0x000fc800078e00ff */
[C---:B------:R-:W-:Y:S01]  /*0fe0*/  IMAD R17, R36.reuse, R20, R21 ;  /* 0x0000001424117224 */ /* 0x040fe200078e0215 */
[----:B------:R-:W-:Y:S01]  /*0ff0*/  IABS R21, R166 ;  /* 0x000000a600157213 */ /* 0x000fe20000000000 */
        /* <DEDUP_REMOVED lines=8> */
[----:B------:R-:W-:-:S04]  /*1080*/  IMAD.HI.U32 R6, R0, R23, RZ ;  /* 0x0000001700067227 */ /* 0x000fc800078e00ff */
        /* <DEDUP_REMOVED lines=12> */
[----:B------:R-:W-:Y:S01]  /*1150*/  IMAD R23, R36, R6, R27 ;  /* 0x0000000624177224 */ /* 0x000fe200078e021b */
[----:B------:R-:W-:Y:S01]  /*1160*/  IABS R6, R172 ;  /* 0x000000ac00067213 */ /* 0x000fe20000000000 */
[----:B------:R-:W-:-:S02]  /*1170*/  IMAD.MOV.U32 R27, RZ, RZ, R26 ;  /* 0x000000ffff1b7224 */ /* 0x000fc400078e001a */
[----:B------:R-:W-:Y:S02]  /*1180*/  IMAD R25, R36, R25, R31 ;  /* 0x0000001924197224 */ /* 0x000fe400078e021f */
[----:B------:R-:W-:Y:S02]  /*1190*/  IMAD.MOV.U32 R31, RZ, RZ, R6 ;  /* 0x000000ffff1f7224 */ /* 0x000fe400078e0006 */
[----:B------:R-:W-:-:S04]  /*11a0*/  IMAD.HI.U32 R6, R0, R27, RZ ;  /* 0x0000001b00067227 */ /* 0x000fc800078e00ff */
[----:B------:R-:W-:Y:S02]  /*11b0*/  IMAD R24, R36, R24, R29 ;  /* 0x0000001824187224 */ /* 0x000fe400078e021d */
[----:B------:R-:W-:-:S04]  /*11c0*/  IMAD.HI.U32 R26, R0, R31, RZ ;  /* 0x0000001f001a7227 */ /* 0x000fc800078e00ff */
[----:B------:R-:W-:Y:S02]  /*11d0*/  IMAD.MOV R29, RZ, RZ, -R6 ;  /* 0x000000ffff1d7224 */ /* 0x000fe400078e0a06 */
[----:B------:R-:W-:Y:S02]  /*11e0*/  IMAD.MOV R30, RZ, RZ, -R26 ;  /* 0x000000ffff1e7224 */ /* 0x000fe400078e0a1a */
[----:B------:R-:W-:-:S04]  /*11f0*/  IMAD.HI.U32 R28, R0, R35, RZ ;  /* 0x00000023001c7227 */ /* 0x000fc800078e00ff */
[----:B------:R-:W-:Y:S02]  /*1200*/  IMAD R26, R36, R29, R27 ;  /* 0x0000001d241a7224 */ /* 0x000fe400078e021b */
[----:B------:R-:W-:-:S04]  /*1210*/  IMAD.HI.U32 R29, R0, R37, RZ ;  /* 0x00000025001d7227 */ /* 0x000fc800078e00ff */
[C---:B------:R-:W-:Y:S02]  /*1220*/  IMAD R27, R36.reuse, R30, R31 ;  /* 0x0000001e241b7224 */ /* 0x040fe400078e021f */
[----:B------:R-:W-:Y:S02]  /*1230*/  IMAD.MOV R30, RZ, RZ, -R28 ;  /* 0x000000ffff1e7224 */ /* 0x000fe400078e0a1c */
[----:B------:R-:W-:Y:S02]  /*1240*/  IMAD.MOV R31, RZ, RZ, -R29 ;  /* 0x000000ffff1f7224 */ /* 0x000fe400078e0a1d */
[C---:B------:R-:W-:Y:S01]  /*1250*/  IMAD R29, R36.reuse, R30, R35 ;  /* 0x0000001e241d7224 */ /* 0x040fe200078e0223 */
[----:B------:R-:W-:Y:S01]  /*1260*/  IABS R35, R142 ;  /* 0x0000008e00237213 */ /* 0x000fe20000000000 */
[----:B------:R-:W-:Y:S01]  /*1270*/  IMAD R30, R36, R31, R37 ;  /* 0x0000001f241e7224 */ /* 0x000fe200078e0225 */
[----:B------:R-:W-:Y:S01]  /*1280*/  IABS R37, R176 ;  /* 0x000000b000257213 */ /* 0x000fe20000000000 */
[----:B------:R-:W-:-:S04]  /*1290*/  IMAD.HI.U32 R31, R0, R39, RZ ;  /* 0x00000027001f7227 */ /* 0x000fc800078e00ff */
[----:B------:R-:W-:Y:S02]  /*12a0*/  IMAD.MOV R34, RZ, RZ, -R31 ;  /* 0x000000ffff227224 */ /* 0x000fe400078e0a1f */
[--C-:B------:R-:W-:Y:S02]  /*12b0*/  @!P1 IMAD.IADD R2, R2, 0x1, -R36.reuse ;  /* 0x0000000102029824 */ /* 0x100fe400078e0a24 */
[----:B------:R-:W-:Y:S02]  /*12c0*/  IMAD R34, R36, R34, R39 ;  /* 0x0000002224227224 */ /* 0x000fe400078e0227 */
[--C-:B------:R-:W-:Y:S02]  /*12d0*/  @!P5 IMAD.IADD R3, R3, 0x1, -R36.reuse ;  /* 0x000000010303d824 */ /* 0x100fe400078e0a24 */
[--C-:B------:R-:W-:Y:S01]  /*12e0*/  @!P2 IMAD.IADD R4, R4, 0x1, -R36.reuse ;  /* 0x000000010404a824 */ /* 0x100fe200078e0a24 */
[C---:B------:R-:W-:Y:S01]  /*12f0*/  ISETP.GT.U32.AND P6, PT, R36.reuse, R34, PT ;  /* 0x000000222400720c */ /* 0x040fe20003fc4070 */
[--C-:B------:R-:W-:Y:S01]  /*1300*/  @!P3 IMAD.IADD R5, R5, 0x1, -R36.reuse ;  /* 0x000000010505b824 */ /* 0x100fe200078e0a24 */
[C---:B------:R-:W-:Y:S01]  /*1310*/  ISETP.GT.U32.AND P2, PT, R36.reuse, R2, PT ;  /* 0x000000022400720c */ /* 0x040fe20003f44070 */
[--C-:B------:R-:W-:Y:S01]  /*1320*/  @!P4 IMAD.IADD R7, R7, 0x1, -R36.reuse ;  /* 0x000000010707c824 */ /* 0x100fe200078e0a24 */
[----:B------:R-:W-:Y:S01]  /*1330*/  ISETP.GT.U32.AND P3, PT, R36, R3, PT ;  /* 0x000000032400720c */ /* 0x000fe20003f64070 */
[----:B------:R-:W-:Y:S01]  /*1340*/  @!P0 IMAD.IADD R8, R8, 0x1, -R36 ;  /* 0x0000000108088824 */ /* 0x000fe200078e0a24 */
[----:B------:R-:W-:Y:S01]  /*1350*/  ISETP.GT.U32.AND P4, PT, R36, R4, PT ;  /* 0x000000042400720c */ /* 0x000fe20003f84070 */
[----:B------:R-:W-:Y:S01]  /*1360*/  IMAD.HI.U32 R6, R0, R33, RZ ;  /* 0x0000002100067227 */ /* 0x000fe200078e00ff */
[----:B------:R-:W-:-:S02]  /*1370*/  ISETP.GT.U32.AND P5, PT, R36, R5, PT ;  /* 0x000000052400720c */ /* 0x000fc40003fa4070 */
[----:B------:R-:W-:Y:S01]  /*1380*/  ISETP.GT.U32.AND P0, PT, R36, R7, PT ;  /* 0x000000072400720c */ /* 0x000fe20003f04070 */
[----:B------:R-:W-:Y:S02]  /*1390*/  IMAD.MOV R6, RZ, RZ, -R6 ;  /* 0x000000ffff067224 */ /* 0x000fe400078e0a06 */
[--C-:B------:R-:W-:Y:S01]  /*13a0*/  @!P6 IMAD.IADD R34, R34, 0x1, -R36.reuse ;  /* 0x000000012222e824 */ /* 0x100fe200078e0a24 */
[----:B------:R-:W-:Y:S01]  /*13b0*/  ISETP.GT.U32.AND P6, PT, R36, R8, PT ;  /* 0x000000082400720c */ /* 0x000fe20003fc4070 */
[--C-:B------:R-:W-:Y:S01]  /*13c0*/  @!P2 IMAD.IADD R2, R2, 0x1, -R36.reuse ;  /* 0x000000010202a824 */ /* 0x100fe200078e0a24 */
[C---:B------:R-:W-:Y:S01]  /*13d0*/  ISETP.GT.U32.AND P2, PT, R36.reuse, R10, PT ;  /* 0x0000000a2400720c */ /* 0x040fe20003f44070 */
[--C-:B------:R-:W-:Y:S01]  /*13e0*/  @!P3 IMAD.IADD R3, R3, 0x1, -R36.reuse ;  /* 0x000000010303b824 */ /* 0x100fe200078e0a24 */
[----:B------:R-:W-:Y:S01]  /*13f0*/  ISETP.GT.U32.AND P1, PT, R36, R34, PT ;  /* 0x000000222400720c */ /* 0x000fe20003f24070 */
[--C-:B------:R-:W-:Y:S01]  /*1400*/  @!P4 IMAD.IADD R4, R4, 0x1, -R36.reuse ;  /* 0x000000010404c824 */ /* 0x100fe200078e0a24 */
[C---:B------:R-:W-:Y:S01]  /*1410*/  ISETP.GT.U32.AND P3, PT, R36.reuse, R11, PT ;  /* 0x0000000b2400720c */ /* 0x040fe20003f64070 */
[--C-:B------:R-:W-:Y:S01]  /*1420*/  @!P5 IMAD.IADD R5, R5, 0x1, -R36.reuse ;  /* 0x000000010505d824 */ /* 0x100fe200078e0a24 */
[C---:B------:R-:W-:Y:S01]  /*1430*/  ISETP.GT.U32.AND P4, PT, R36.reuse, R12, PT ;  /* 0x0000000c2400720c */ /* 0x040fe20003f84070 */
[--C-:B------:R-:W-:Y:S01]  /*1440*/  @!P0 IMAD.IADD R7, R7, 0x1, -R36.reuse ;  /* 0x0000000107078824 */ /* 0x100fe200078e0a24 */
[C---:B------:R-:W-:Y:S01]  /*1450*/  ISETP.GT.U32.AND P5, PT, R36.reuse, R13, PT ;  /* 0x0000000d2400720c */ /* 0x040fe20003fa4070 */
[C---:B------:R-:W-:Y:S01]  /*1460*/  IMAD R28, R36.reuse, R6, R33 ;  /* 0x00000006241c7224 */ /* 0x040fe200078e0221 */
[----:B------:R-:W-:Y:S01]  /*1470*/  ISETP.GT.U32.AND P0, PT, R36, R14, PT ;  /* 0x0000000e2400720c */ /* 0x000fe20003f04070 */
[--C-:B------:R-:W-:Y:S01]  /*1480*/  @!P6 IMAD.IADD R8, R8, 0x1, -R36.reuse ;  /* 0x000000010808e824 */ /* 0x100fe200078e0a24 */
[----:B------:R-:W-:Y:S01]  /*1490*/  ISETP.GT.U32.AND P6, PT, R36, R15, PT ;  /* 0x0000000f2400720c */ /* 0x000fe20003fc4070 */
        /* <DEDUP_REMOVED lines=13> */
[----:B------:R-:W-:Y:S01]  /*1570*/  IABS R33, R140 ;  /* 0x0000008c00217213 */ /* 0x000fe20000000000 */
        /* <DEDUP_REMOVED lines=10> */
[----:B------:R-:W-:Y:S01]  /*1620*/  @!P0 IMAD.IADD R21, R21, 0x1, -R36 ;  /* 0x0000000115158824 */ /* 0x000fe200078e0a24 */
[----:B------:R-:W-:Y:S01]  /*1630*/  ISETP.GT.U32.AND P6, PT, R36, R9, PT ;  /* 0x000000092400720c */ /* 0x000fe20003fc4070 */
[----:B------:R-:W-:Y:S01]  /*1640*/  IMAD.HI.U32 R6, R0, R33, RZ ;  /* 0x0000002100067227 */ /* 0x000fe200078e00ff */
[----:B------:R-:W-:-:S03]  /*1650*/  ISETP.GT.U32.AND P0, PT, R36, R15, PT ;  /* 0x0000000f2400720c */ /* 0x000fc60003f04070 */
        /* <DEDUP_REMOVED lines=12> */
[----:B------:R-:W-:-:S02]  /*1720*/  IMAD.MOV R31, RZ, RZ, -R6 ;  /* 0x000000ffff1f7224 */ /* 0x000fc400078e0a06 */
[--C-:B------:R-:W-:Y:S01]  /*1730*/  @!P1 IMAD.IADD R10, R10, 0x1, -R36.reuse ;  /* 0x000000010a0a9824 */ /* 0x100fe200078e0a24 */
[C---:B------:R-:W-:Y:S01]  /*1740*/  ISETP.GT.U32.AND P1, PT, R36.reuse, R16, PT ;  /* 0x000000102400720c */ /* 0x040fe20003f24070 */
        /* <DEDUP_REMOVED lines=8> */
[----:B------:R-:W-:Y:S01]  /*17d0*/  @!P5 IMAD.IADD R20, R20, 0x1, -R36 ;  /* 0x000000011414d824 */ /* 0x000fe200078e0a24 */
[----:B------:R-:W-:Y:S01]  /*17e0*/  ISETP.GT.U32.AND P5, PT, R36, R27, PT ;  /* 0x0000001b2400720c */ /* 0x000fe20003fa4070 */
[----:B------:R-:W-:-:S04]  /*17f0*/  IMAD.HI.U32 R6, R0, R35, RZ ;  /* 0x0000002300067227 */ /* 0x000fc800078e00ff */
[----:B------:R-:W-:Y:S01]  /*1800*/  @!P1 IMAD.IADD R16, R16, 0x1, -R36 ;  /* 0x0000000110109824 */ /* 0x000fe200078e0a24 */
[----:B------:R-:W-:Y:S01]  /*1810*/  ISETP.GT.U32.AND P1, PT, R36, R23, PT ;  /* 0x000000172400720c */ /* 0x000fe20003f24070 */
[----:B------:R-:W-:-:S04]  /*1820*/  IMAD.HI.U32 R0, R0, R37, RZ ;  /* 0x0000002500007227 */ /* 0x000fc800078e00ff */
[----:B------:R-:W-:-:S04]  /*1830*/  IMAD.HI.U32 R32, R32, R66, RZ ;  /* 0x0000004220207227 */ /* 0x000fc800078e00ff */
[----:B------:R-:W-:Y:S02]  /*1840*/  IMAD.MOV R6, RZ, RZ, -R6 ;  /* 0x000000ffff067224 */ /* 0x000fe400078e0a06 */
[----:B------:R-:W-:Y:S02]  /*1850*/  IMAD.MOV R0, RZ, RZ, -R0 ;  /* 0x000000ffff007224 */ /* 0x000fe400078e0a00 */
[----:B------:R-:W-:Y:S02]  /*1860*/  IMAD.MOV R38, RZ, RZ, -R32 ;  /* 0x000000ffff267224 */ /* 0x000fe400078e0a20 */
[C---:B------:R-:W-:Y:S02]  /*1870*/  IMAD R31, R36.reuse, R31, R33 ;  /* 0x0000001f241f7224 */ /* 0x040fe400078e0221 */
[C---:B------:R-:W-:Y:S02]  /*1880*/  IMAD R32, R36.reuse, R6, R35 ;  /* 0x0000000624207224 */ /* 0x040fe400078e0223 */
[----:B------:R-:W-:Y:S01]  /*1890*/  IMAD R33, R36, R0, R37 ;  /* 0x0000000024217224 */ /* 0x000fe200078e0225 */
[----:B------:R-:W-:Y:S01]  /*18a0*/  SHF.R.U32.HI R37, RZ, 0x2, R147 ;  /* 0x00000002ff257819 */ /* 0x000fe20000011693 */
[----:B------:R-:W-:-:S02]  /*18b0*/  IMAD R66, R41, R38, R66 ;  /* 0x0000002629427224 */ /* 0x000fc400078e0242 */
        /* <DEDUP_REMOVED lines=28> */
[----:B------:R-:W-:Y:S01]  /*1a80*/  IMAD.SHL.U32 R0, R147, 0x40, RZ ;  /* 0x0000004093007824 */ /* 0x000fe200078e00ff */
[----:B------:R-:W-:Y:S01]  /*1a90*/  CS2R R38, SRZ ;  /* 0x0000000000267805 */ /* 0x000fe2000001ff00 */
        /* <DEDUP_REMOVED lines=11> */
[----:B------:R-:W-:Y:S01]  /*1b50*/  ISETP.GE.AND P5, PT, R148, RZ, PT ;  /* 0x000000ff9400720c */ /* 0x000fe20003fa6270 */
[----:B------:R-:W-:Y:S01]  /*1b60*/  IMAD.SHL.U32 R35, R147, 0x2, RZ ;  /* 0x0000000293237824 */ /* 0x000fe200078e00ff */
[----:B------:R-:W-:Y:S01]  /*1b70*/  LOP3.LUT R0, R0, 0x1c0, RZ, 0xc0, !PT ;  /* 0x000001c000007812 */ /* 0x000fe200078ec0ff */
[--C-:B------:R-:W-:Y:S01]  /*1b80*/  @!P0 IMAD.IADD R29, R29, 0x1, -R36.reuse ;  /* 0x000000011d1d8824 */ /* 0x100fe200078e0a24 */
[----:B------:R-:W-:Y:S01]  /*1b90*/  ISETP.GE.AND P0, PT, R149, RZ, PT ;  /* 0x000000ff9500720c */ /* 0x000fe20003f06270 */
[--C-:B------:R-:W-:Y:S01]  /*1ba0*/  @!P1 IMAD.IADD R30, R30, 0x1, -R36.reuse ;  /* 0x000000011e1e9824 */ /* 0x100fe200078e0a24 */
[----:B------:R-:W-:Y:S01]  /*1bb0*/  ISETP.GE.AND P1, PT, R150, RZ, PT ;  /* 0x000000ff9600720c */ /* 0x000fe20003f26270 */
[--C-:B------:R-:W-:Y:S01]  /*1bc0*/  @!P2 IMAD.IADD R31, R31, 0x1, -R36.reuse ;  /* 0x000000011f1fa824 */ /* 0x100fe200078e0a24 */
[----:B------:R-:W-:Y:S01]  /*1bd0*/  ISETP.GE.AND P2, PT, R153, RZ, PT ;  /* 0x000000ff9900720c */ /* 0x000fe20003f46270 */
[----:B------:R-:W-:Y:S01]  /*1be0*/  @!P3 IMAD.IADD R32, R32, 0x1, -R36 ;  /* 0x000000012020b824 */ /* 0x000fe200078e0a24 */
[----:B------:R-:W-:Y:S01]  /*1bf0*/  ISETP.GE.AND P3, PT, R152, RZ, PT ;  /* 0x000000ff9800720c */ /* 0x000fe20003f66270 */
[----:B------:R-:W-:Y:S01]  /*1c00*/  @!P4 IMAD.IADD R66, R66, 0x1, -R41 ;  /* 0x000000014242c824 */ /* 0x000fe200078e0a29 */
[----:B------:R-:W-:Y:S01]  /*1c10*/  ISETP.GE.AND P4, PT, R151, RZ, PT ;  /* 0x000000ff9700720c */ /* 0x000fe20003f86270 */
[----:B------:R-:W-:Y:S01]  /*1c20*/  @!P5 IMAD.MOV R2, RZ, RZ, -R2 ;  /* 0x000000ffff02d224 */ /* 0x000fe200078e0a02 */
[----:B------:R-:W-:Y:S01]  /*1c30*/  ISETP.GE.AND P5, PT, R154, RZ, PT ;  /* 0x000000ff9a00720c */ /* 0x000fe20003fa6270 */
[----:B------:R-:W-:Y:S01]  /*1c40*/  @!P6 IMAD.IADD R22, R22, 0x1, -R36 ;  /* 0x000000011616e824 */ /* 0x000fe200078e0a24 */
[----:B------:R-:W-:Y:S01]  /*1c50*/  LOP3.LUT R130, R134, 0x30, R35, 0x48, !PT ;  /* 0x0000003086827812 */ /* 0x000fe200078e4823 */
[----:B------:R-:W-:Y:S01]  /*1c60*/  CS2R R40, SRZ ;  /* 0x0000000000287805 */ /* 0x000fe2000001ff00 */
[----:B------:R-:W-:-:S02]  /*1c70*/  LOP3.LUT R6, R0, 0x30, R134, 0xf8, !PT ;  /* 0x0000003000067812 */ /* 0x000fc400078ef886 */
[----:B------:R-:W-:Y:S01]  /*1c80*/  IADD3 R130, R0, R145, R130 ;  /* 0x0000009100827210 */ /* 0x000fe20007ffe082 */
[----:B------:R-:W-:Y:S01]  /*1c90*/  IMAD.MOV.U32 R0, RZ, RZ, R3 ;  /* 0x000000ffff007224 */ /* 0x000fe200078e0003 */
[----:B------:R-:W-:Y:S01]  /*1ca0*/  LOP3.LUT R67, R6, 0x10, R35, 0x78, !PT ;  /* 0x0000001006437812 */ /* 0x000fe200078e7823 */
[----:B------:R-:W-:Y:S01]  /*1cb0*/  IMAD.MOV.U32 R6, RZ, RZ, R4 ;  /* 0x000000ffff067224 */ /* 0x000fe200078e0004 */
[----:B------:R-:W-:Y:S01]  /*1cc0*/  ISETP.GT.U32.AND P6, PT, R36, R33, PT ;  /* 0x000000212400720c */ /* 0x000fe20003fc4070 */
[----:B------:R-:W-:Y:S01]  /*1cd0*/  @!P0 IMAD.MOV R0, RZ, RZ, -R0 ;  /* 0x000000ffff008224 */ /* 0x000fe200078e0a00 */
[----:B------:R-:W-:Y:S01]  /*1ce0*/  ISETP.GE.AND P0, PT, R155, RZ, PT ;  /* 0x000000ff9b00720c */ /* 0x000fe20003f06270 */
        /* <DEDUP_REMOVED lines=10> */
[----:B------:R-:W-:Y:S01]  /*1d90*/  @!P6 IMAD.IADD R33, R33, 0x1, -R36 ;  /* 0x000000012121e824 */ /* 0x000fe200078e0a24 */
        /* <DEDUP_REMOVED lines=14> */
[----:B------:R-:W-:Y:S01]  /*1e80*/  LOP3.LUT R3, RZ, c[0x0][0x17c], RZ, 0x33, !PT ;  /* 0x00005f00ff037a12 */ /* 0x000fe200078e33ff */
        /* <DEDUP_REMOVED lines=11> */
[----:B------:R-:W-:-:S02]  /*1f40*/  ISETP.GE.AND P5, PT, R172, RZ, PT ;  /* 0x000000ffac00720c */ /* 0x000fc40003fa6270 */
[----:B------:R-:W-:Y:S01]  /*1f50*/  LOP3.LUT R124, R67, 0x200, R136, 0xf8, !PT ;  /* 0x00000200437c7812 */ /* 0x000fe200078ef888 */
        /* <DEDUP_REMOVED lines=12> */
[----:B------:R-:W-:Y:S01]  /*2020*/  LOP3.LUT R132, R35, 0x1fe, RZ, 0xc0, !PT ;  /* 0x000001fe23847812 */ /* 0x000fe200078ec0ff */
[----:B------:R-:W-:Y:S01]  /*2030*/  @!P0 IMAD.MOV R28, RZ, RZ, -R28 ;  /* 0x000000ffff1c8224 */ /* 0x000fe200078e0a1c */
[----:B------:R-:W-:Y:S01]  /*2040*/  ISETP.NE.AND P0, PT, RZ, c[0x0][0x17c], PT ;  /* 0x00005f00ff007a0c */ /* 0x000fe20003f05270 */
[----:B------:R-:W-:Y:S01]  /*2050*/  @!P1 IMAD.MOV R29, RZ, RZ, -R29 ;  /* 0x000000ffff1d9224 */ /* 0x000fe200078e0a1d */
[----:B------:R-:W-:Y:S01]  /*2060*/  ISETP.GE.AND P1, PT, R138, RZ, PT ;  /* 0x000000ff8a00720c */ /* 0x000fe20003f26270 */
[----:B------:R-:W-:Y:S01]  /*2070*/  @!P4 IMAD.MOV R30, RZ, RZ, -R30 ;  /* 0x000000ffff1ec224 */ /* 0x000fe200078e0a1e */
[C---:B------:R-:W-:Y:S01]  /*2080*/  SEL R2, R3.reuse, R2, !P0 ;  /* 0x0000000203027207 */ /* 0x040fe20004000000 */
[----:B------:R-:W-:Y:S01]  /*2090*/  @!P3 IMAD.MOV R31, RZ, RZ, -R31 ;  /* 0x000000ffff1fb224 */ /* 0x000fe200078e0a1f */
[C---:B------:R-:W-:Y:S01]  /*20a0*/  SEL R4, R3.reuse, R0, !P0 ;  /* 0x0000000003047207 */ /* 0x040fe20004000000 */
[----:B------:R-:W-:Y:S01]  /*20b0*/  @!P2 IMAD.MOV R32, RZ, RZ, -R32 ;  /* 0x000000ffff20a224 */ /* 0x000fe200078e0a20 */
[C---:B------:R-:W-:Y:S01]  /*20c0*/  SEL R6, R3.reuse, R6, !P0 ;  /* 0x0000000603067207 */ /* 0x040fe20004000000 */
[----:B------:R-:W-:Y:S01]  /*20d0*/  @!P5 IMAD.MOV R33, RZ, RZ, -R33 ;  /* 0x000000ffff21d224 */ /* 0x000fe200078e0a21 */
[C---:B------:R-:W-:Y:S01]  /*20e0*/  SEL R5, R3.reuse, R5, !P0 ;  /* 0x0000000503057207 */ /* 0x040fe20004000000 */
[----:B------:R-:W-:Y:S01]  /*20f0*/  IMAD R115, R2, c[0x0][0x190], RZ ;  /* 0x0000640002737a24 */ /* 0x000fe200078e02ff */
[C---:B------:R-:W-:Y:S01]  /*2100*/  SEL R7, R3.reuse, R7, !P0 ;  /* 0x0000000703077207 */ /* 0x040fe20004000000 */
[----:B------:R-:W-:Y:S01]  /*2110*/  IMAD R6, R6, c[0x0][0x190], RZ ;  /* 0x0000640006067a24 */ /* 0x000fe200078e02ff */
[----:B------:R-:W-:Y:S01]  /*2120*/  SEL R8, R3, R8, !P0 ;  /* 0x0000000803087207 */ /* 0x000fe20004000000 */
[----:B------:R-:W-:Y:S01]  /*2130*/  IMAD R5, R5, c[0x0][0x190], RZ ;  /* 0x0000640005057a24 */ /* 0x000fe200078e02ff */
[----:B------:R-:W-:Y:S01]  /*2140*/  SEL R9, R3, R9, !P0 ;  /* 0x0000000903097207 */ /* 0x000fe20004000000 */
[----:B------:R-:W-:Y:S01]  /*2150*/  IMAD R7, R7, c[0x0][0x190], RZ ;  /* 0x0000640007077a24 */ /* 0x000fe200078e02ff */
[C---:B------:R-:W-:Y:S01]  /*2160*/  SEL R10, R3.reuse, R10, !P0 ;  /* 0x0000000a030a7207 */ /* 0x040fe20004000000 */
[----:B------:R-:W-:Y:S01]  /*2170*/  IMAD R8, R8, c[0x0][0x190], RZ ;  /* 0x0000640008087a24 */ /* 0x000fe200078e02ff */
[----:B------:R-:W-:Y:S01]  /*2180*/  SEL R11, R3, R11, !P0 ;  /* 0x0000000b030b7207 */ /* 0x000fe20004000000 */
[----:B------:R-:W-:Y:S01]  /*2190*/  IMAD R9, R9, c[0x0][0x190], RZ ;  /* 0x0000640009097a24 */ /* 0x000fe200078e02ff */
[C---:B------:R-:W-:Y:S01]  /*21a0*/  SEL R12, R3.reuse, R12, !P0 ;  /* 0x0000000c030c7207 */ /* 0x040fe20004000000 */
[----:B------:R-:W-:Y:S01]  /*21b0*/  IMAD R10, R10, c[0x0][0x190], RZ ;  /* 0x000064000a0a7a24 */ /* 0x000fe200078e02ff */
[C---:B------:R-:W-:Y:S01]  /*21c0*/  SEL R13, R3.reuse, R13, !P0 ;  /* 0x0000000d030d7207 */ /* 0x040fe20004000000 */
[----:B------:R-:W-:Y:S01]  /*21d0*/  @!P1 IMAD.MOV R66, RZ, RZ, -R66 ;  /* 0x000000ffff429224 */ /* 0x000fe200078e0a42 */
[----:B------:R-:W-:Y:S01]  /*21e0*/  SEL R14, R3, R14, !P0 ;  /* 0x0000000e030e7207 */ /* 0x000fe20004000000 */
[----:B------:R-:W-:Y:S01]  /*21f0*/  IMAD R11, R11, c[0x0][0x190], RZ ;  /* 0x000064000b0b7a24 */ /* 0x000fe200078e02ff */
[----:B------:R-:W-:Y:S01]  /*2200*/  SEL R15, R3, R15, !P0 ;  /* 0x0000000f030f7207 */ /* 0x000fe20004000000 */
[----:B------:R-:W-:Y:S01]  /*2210*/  IMAD R13, R13, c[0x0][0x190], RZ ;  /* 0x000064000d0d7a24 */ /* 0x000fe200078e02ff */
[C---:B------:R-:W-:Y:S01]  /*2220*/  SEL R16, R3.reuse, R16, !P0 ;  /* 0x0000001003107207 */ /* 0x040fe20004000000 */
[----:B------:R-:W-:Y:S01]  /*2230*/  IMAD R12, R12, c[0x0][0x190], RZ ;  /* 0x000064000c0c7a24 */ /* 0x000fe200078e02ff */
[C---:B------:R-:W-:Y:S01]  /*2240*/  SEL R17, R3.reuse, R17, !P0 ;  /* 0x0000001103117207 */ /* 0x040fe20004000000 */
[----:B------:R-:W-:Y:S01]  /*2250*/  IMAD R14, R14, c[0x0][0x190], RZ ;  /* 0x000064000e0e7a24 */ /* 0x000fe200078e02ff */
[----:B------:R-:W-:Y:S01]  /*2260*/  SEL R18, R3, R18, !P0 ;  /* 0x0000001203127207 */ /* 0x000fe20004000000 */
        /* <DEDUP_REMOVED lines=31> */
[----:B------:R-:W-:Y:S01]  /*2460*/  SEL R3, R3, R34, !P0 ;  /* 0x0000002203037207 */ /* 0x000fe20004000000 */
[----:B------:R-:W-:Y:S01]  /*2470*/  IMAD R73, R64, c[0x0][0x190], RZ ;  /* 0x0000640040497a24 */ /* 0x000fe200078e02ff */
[----:B------:R-:W-:Y:S01]  /*2480*/  ISETP.NE.AND P0, PT, RZ, c[0x0][0x178], PT ;  /* 0x00005e00ff007a0c */ /* 0x000fe20003f05270 */
[----:B------:R-:W-:Y:S01]  /*2490*/  IMAD R4, R4, c[0x0][0x190], RZ ;  /* 0x0000640004047a24 */ /* 0x000fe200078e02ff */
[----:B------:R-:W-:Y:S01]  /*24a0*/  LEA R135, P4, R127, c[0x0][0x160], 0x1 ;  /* 0x000058007f877a11 */ /* 0x000fe200078808ff */
[----:B------:R-:W-:Y:S01]  /*24b0*/  IMAD R69, R62, c[0x0][0x190], RZ ;  /* 0x000064003e457a24 */ /* 0x000fe200078e02ff */
[----:B------:R-:W-:Y:S01]  /*24c0*/  LEA R137, P3, R129, c[0x0][0x160], 0x1 ;  /* 0x0000580081897a11 */ /* 0x000fe200078608ff */
[----:B------:R-:W-:Y:S01]  /*24d0*/  IMAD R181, R65, c[0x0][0x190], RZ ;  /* 0x0000640041b57a24 */ /* 0x000fe200078e02ff */
[----:B------:R-:W-:Y:S01]  /*24e0*/  LEA.HI.X.SX32 R127, R127, c[0x0][0x164], 0x1, P4 ;  /* 0x000059007f7f7a11 */ /* 0x000fe200020f0eff */
[----:B------:R-:W-:Y:S01]  /*24f0*/  IMAD R182, R3, c[0x0][0x190], RZ ;  /* 0x0000640003b67a24 */ /* 0x000fe200078e02ff */
[----:B------:R-:W-:Y:S01]  /*2500*/  LEA R139, P2, R131, c[0x0][0x160], 0x1 ;  /* 0x00005800838b7a11 */ /* 0x000fe200078408ff */
[----:B------:R-:W-:Y:S01]  /*2510*/  CS2R R20, SRZ ;  /* 0x0000000000147805 */ /* 0x000fe2000001ff00 */
[----:B------:R-:W-:Y:S01]  /*2520*/  LEA R133, P5, R125, c[0x0][0x160], 0x1 ;  /* 0x000058007d857a11 */ /* 0x000fe200078a08ff */
[----:B------:R-:W-:Y:S01]  /*2530*/  CS2R R22, SRZ ;  /* 0x0000000000167805 */ /* 0x000fe2000001ff00 */
[----:B------:R-:W-:Y:S01]  /*2540*/  LEA R114, P4, R115, c[0x0][0x168], 0x1 ;  /* 0x00005a0073727a11 */ /* 0x000fe200078808ff */
[----:B------:R-:W-:Y:S01]  /*2550*/  CS2R R24, SRZ ;  /* 0x0000000000187805 */ /* 0x000fe2000001ff00 */
[----:B------:R-:W-:Y:S01]  /*2560*/  LEA.HI.X.SX32 R129, R129, c[0x0][0x164], 0x1, P3 ;  /* 0x0000590081817a11 */ /* 0x000fe200018f0eff */
[----:B------:R-:W-:Y:S01]  /*2570*/  CS2R R26, SRZ ;  /* 0x00000000001a7805 */ /* 0x000fe2000001ff00 */
[----:B------:R-:W-:Y:S01]  /*2580*/  @!P0 LOP3.LUT R66, RZ, c[0x0][0x178], RZ, 0x33, !PT ;  /* 0x00005e00ff428a12 */ /* 0x000fe200078e33ff */
[----:B------:R-:W-:Y:S01]  /*2590*/  CS2R R28, SRZ ;  /* 0x00000000001c7805 */ /* 0x000fe2000001ff00 */
[----:B------:R-:W-:Y:S01]  /*25a0*/  LEA.HI.X.SX32 R131, R131, c[0x0][0x164], 0x1, P2 ;  /* 0x0000590083837a11 */ /* 0x000fe200010f0eff */
[----:B------:R-:W-:Y:S01]  /*25b0*/  CS2R R30, SRZ ;  /* 0x00000000001e7805 */ /* 0x000fe2000001ff00 */
[----:B------:R-:W-:Y:S01]  /*25c0*/  LEA.HI.X.SX32 R125, R125, c[0x0][0x164], 0x1, P5 ;  /* 0x000059007d7d7a11 */ /* 0x000fe200028f0eff */
[----:B------:R-:W-:Y:S01]  /*25d0*/  IMAD R2, R66, c[0x0][0x184], RZ ;  /* 0x0000610042027a24 */ /* 0x000fe200078e02ff */
[----:B------:R-:W-:Y:S01]  /*25e0*/  LEA R122, P3, R6, c[0x0][0x168], 0x1 ;  /* 0x00005a00067a7a11 */ /* 0x000fe200078608ff */
[----:B------:R-:W-:Y:S01]  /*25f0*/  CS2R R32, SRZ ;  /* 0x0000000000207805 */ /* 0x000fe2000001ff00 */
[----:B------:R-:W-:Y:S01]  /*2600*/  LEA R118, P0, R7, c[0x0][0x168], 0x1 ;  /* 0x00005a0007767a11 */ /* 0x000fe200078008ff */
[----:B------:R-:W-:Y:S01]  /*2610*/  CS2R R34, SRZ ;  /* 0x0000000000227805 */ /* 0x000fe2000001ff00 */
[----:B------:R-:W-:Y:S01]  /*2620*/  LEA.HI.X.SX32 R115, R115, c[0x0][0x16c], 0x1, P4 ;  /* 0x00005b0073737a11 */ /* 0x000fe200020f0eff */
[----:B------:R-:W-:Y:S01]  /*2630*/  IMAD.WIDE R2, R2, 0x2, RZ ;  /* 0x0000000202027825 */ /* 0x000fe200078e02ff */
[----:B------:R-:W-:-:S02]  /*2640*/  LEA R116, P1, R5, c[0x0][0x168], 0x1 ;  /* 0x00005a0005747a11 */ /* 0x000fc400078208ff */
[----:B------:R-:W-:Y:S02]  /*2650*/  LEA R110, P2, R8, c[0x0][0x168], 0x1 ;  /* 0x00005a00086e7a11 */ /* 0x000fe400078408ff */
[----:B------:R-:W-:Y:S02]  /*2660*/  LEA R112, P5, R9, c[0x0][0x168], 0x1 ;  /* 0x00005a0009707a11 */ /* 0x000fe400078a08ff */
[----:B------:R-:W-:Y:S02]  /*2670*/  LEA R108, P4, R10, c[0x0][0x168], 0x1 ;  /* 0x00005a000a6c7a11 */ /* 0x000fe400078808ff */
[----:B------:R-:W-:Y:S02]  /*2680*/  LEA.HI.X.SX32 R123, R6, c[0x0][0x16c], 0x1, P3 ;  /* 0x00005b00067b7a11 */ /* 0x000fe400018f0eff */
[----:B------:R-:W-:Y:S02]  /*2690*/  LEA.HI.X.SX32 R119, R7, c[0x0][0x16c], 0x1, P0 ;  /* 0x00005b0007777a11 */ /* 0x000fe400000f0eff */
[----:B------:R-:W-:-:S02]  /*26a0*/  LEA R106, P3, R11, c[0x0][0x168], 0x1 ;  /* 0x00005a000b6a7a11 */ /* 0x000fc400078608ff */
[----:B------:R-:W-:Y:S02]  /*26b0*/  LEA.HI.X.SX32 R117, R5, c[0x0][0x16c], 0x1, P1 ;  /* 0x00005b0005757a11 */ /* 0x000fe400008f0eff */
[----:B------:R-:W-:Y:S02]  /*26c0*/  LEA R102, P0, R13, c[0x0][0x168], 0x1 ;  /* 0x00005a000d667a11 */ /* 0x000fe400078008ff */
[----:B------:R-:W-:Y:S02]  /*26d0*/  LEA.HI.X.SX32 R111, R8, c[0x0][0x16c], 0x1, P2 ;  /* 0x00005b00086f7a11 */ /* 0x000fe400010f0eff */
[----:B------:R-:W-:Y:S02]  /*26e0*/  LEA.HI.X.SX32 R113, R9, c[0x0][0x16c], 0x1, P5 ;  /* 0x00005b0009717a11 */ /* 0x000fe400028f0eff */
[----:B------:R-:W-:Y:S02]  /*26f0*/  LEA.HI.X.SX32 R109, R10, c[0x0][0x16c], 0x1, P4 ;  /* 0x00005b000a6d7a11 */ /* 0x000fe400020f0eff */
        /* <DEDUP_REMOVED lines=40> */
[----:B------:R-:W-:Y:S02]  /*2980*/  LEA R62, P4, R182, c[0x0][0x168], 0x1 ;  /* 0x00005a00b63e7a11 */ /* 0x000fe400078808ff */
[----:B------:R-:W-:Y:S02]  /*2990*/  LOP3.LUT R132, R132, 0x30, R37, 0x78, !PT ;  /* 0x0000003084847812 */ /* 0x000fe400078e7825 */
[----:B------:R-:W-:Y:S01]  /*29a0*/  LEA.HI.X.SX32 R67, R61, c[0x0][0x16c], 0x1, P3 ;  /* 0x00005b003d437a11 */ /* 0x000fe200018f0eff */
[----:B------:R-:W-:Y:S01]  /*29b0*/  CS2R R36, SRZ ;  /* 0x0000000000247805 */ /* 0x000fe2000001ff00 */
[----:B------:R-:W-:-:S02]  /*29c0*/  LEA.HI.X.SX32 R71, R63, c[0x0][0x16c], 0x1, P0 ;  /* 0x00005b003f477a11 */ /* 0x000fc400000f0eff */
[----:B------:R-:W-:Y:S02]  /*29d0*/  LOP3.LUT R0, R124, 0x20, RZ, 0x3c, !PT ;  /* 0x000000207c007812 */ /* 0x000fe400078e3cff */
[----:B------:R-:W-:Y:S02]  /*29e0*/  LEA.HI.X.SX32 R121, R4, c[0x0][0x16c], 0x1, P6 ;  /* 0x00005b0004797a11 */ /* 0x000fe400030f0eff */
[----:B------:R-:W-:Y:S02]  /*29f0*/  LEA.HI.X.SX32 R69, R69, c[0x0][0x16c], 0x1, P1 ;  /* 0x00005b0045457a11 */ /* 0x000fe400008f0eff */
[----:B------:R-:W-:Y:S02]  /*2a00*/  LEA.HI.X.SX32 R73, R73, c[0x0][0x16c], 0x1, P2 ;  /* 0x00005b0049497a11 */ /* 0x000fe400010f0eff */
[----:B------:R-:W-:Y:S02]  /*2a10*/  LEA.HI.X.SX32 R61, R181, c[0x0][0x16c], 0x1, P5 ;  /* 0x00005b00b53d7a11 */ /* 0x000fe400028f0eff */
[----:B------:R-:W-:-:S02]  /*2a20*/  LEA.HI.X.SX32 R63, R182, c[0x0][0x16c], 0x1, P4 ;  /* 0x00005b00b63f7a11 */ /* 0x000fc400020f0eff */
.L_x_2:
[----:B------:R-:W-:Y:S02]  /*2a30*/  IADD3 R8, P1, R2, R133, RZ ;  /* 0x0000008502087210 */ /* 0x000fe40007f3e0ff */
[----:B------:R-:W-:-:S02]  /*2a40*/  ISETP.GE.AND P0, PT, R144, UR4, PT ;  /* 0x0000000490007c0c */ /* 0x000fc4000bf06270 */
[----:B------:R-:W-:Y:S01]  /*2a50*/  PRMT R187, RZ, 0x7610, R187 ;  /* 0x00007610ffbb7816 */ /* 0x000fe200000000bb */
[----:B------:R-:W-:Y:S01]  /*2a60*/  IMAD.X R9, R3, 0x1, R125, P1 ;  /* 0x0000000103097824 */ /* 0x000fe200008e067d */
[----:B------:R-:W-:Y:S02]  /*2a70*/  IADD3 R10, P1, R2, R137, RZ ;  /* 0x00000089020a7210 */ /* 0x000fe40007f3e0ff */
[----:B------:R-:W-:Y:S02]  /*2a80*/  ISETP.GE.AND P3, PT, R180, UR4, PT ;  /* 0x00000004b4007c0c */ /* 0x000fe4000bf66270 */
[----:B------:R-:W-:Y:S01]  /*2a90*/  ISETP.GE.AND P4, PT, R179, UR4, PT ;  /* 0x00000004b3007c0c */ /* 0x000fe2000bf86270 */
[----:B------:R-:W-:Y:S01]  /*2aa0*/  IMAD.X R11, R3, 0x1, R129, P1 ;  /* 0x00000001030b7824 */ /* 0x000fe200008e0681 */
[----:B------:R-:W-:Y:S02]  /*2ab0*/  ISETP.GE.AND P1, PT, R178, UR4, PT ;  /* 0x00000004b2007c0c */ /* 0x000fe4000bf26270 */
[C---:B------:R-:W-:Y:S01]  /*2ac0*/  IADD3 R6, P2, R2.reuse, R135, RZ ;  /* 0x0000008702067210 */ /* 0x040fe20007f5e0ff */
[----:B------:R0:W2:Y:S01]  /*2ad0*/  @!P0 LDG.E.U16 R187, [R8.64] ;  /* 0x0000000608bb8981 */ /* 0x0000a2000c1e1500 */
[----:B------:R-:W-:-:S02]  /*2ae0*/  IADD3 R4, P0, R2, R139, RZ ;  /* 0x0000008b02047210 */ /* 0x000fc40007f1e0ff */
[----:B------:R-:W-:Y:S01]  /*2af0*/  PRMT R185, RZ, 0x7610, R185 ;  /* 0x00007610ffb97816 */ /* 0x000fe200000000b9 */
[C---:B------:R-:W-:Y:S01]  /*2b00*/  IMAD.X R7, R3.reuse, 0x1, R127, P2 ;  /* 0x0000000103077824 */ /* 0x040fe200010e067f */
[----:B------:R-:W-:Y:S01]  /*2b10*/  PRMT R183, RZ, 0x7610, R183 ;  /* 0x00007610ffb77816 */ /* 0x000fe200000000b7 */
[----:B------:R-:W-:Y:S01]  /*2b20*/  IMAD.X R5, R3, 0x1, R131, P0 ;  /* 0x0000000103057824 */ /* 0x000fe200000e0683 */
[----:B------:R-:W-:Y:S02]  /*2b30*/  PRMT R181, RZ, 0x7610, R181 ;  /* 0x00007610ffb57816 */ /* 0x000fe400000000b5 */
[----:B------:R1:W3:Y:S04]  /*2b40*/  @!P3 LDG.E.U16 R185, [R6.64] ;  /* 0x0000000606b9b981 */ /* 0x0002e8000c1e1500 */
[----:B------:R4:W5:Y:S04]  /*2b50*/  @!P4 LDG.E.U16 R183, [R10.64] ;  /* 0x000000060ab7c981 */ /* 0x000968000c1e1500 */
[----:B------:R1:W5:Y:S04]  /*2b60*/  @!P1 LDG.E.U16 R181, [R4.64] ;  /* 0x0000000604b59981 */ /* 0x000368000c1e1500 */
[----:B------:R-:W-:Y:S01]  /*2b70*/  BAR.SYNC.DEFER_BLOCKING 0x0 ;  /* 0x0000000000007b1d */ /* 0x000fe20000010000 */
[----:B------:R-:W-:Y:S01]  /*2b80*/  ISETP.GE.AND P2, PT, R146, UR4, PT ;  /* 0x0000000492007c0c */ /* 0x000fe2000bf46270 */
[----:B0-----:R-:W-:Y:S01]  /*2b90*/  IMAD.WIDE R8, R143, 0x2, R62 ;  /* 0x000000028f087825 */ /* 0x001fe200078e023e */
[----:B------:R-:W-:-:S02]  /*2ba0*/  PRMT R59, RZ, 0x7610, R59 ;  /* 0x00007610ff3b7816 */ /* 0x000fc4000000003b */
[----:B------:R-:W-:Y:S01]  /*2bb0*/  PRMT R57, RZ, 0x7610, R57 ;  /* 0x00007610ff397816 */ /* 0x000fe20000000039 */
[C---:B-1----:R-:W-:Y:S01]  /*2bc0*/  IMAD.WIDE R6, R143.reuse, 0x2, R60 ;  /* 0x000000028f067825 */ /* 0x042fe200078e023c */
[----:B------:R-:W-:Y:S02]  /*2bd0*/  PRMT R51, RZ, 0x7610, R51 ;  /* 0x00007610ff337816 */ /* 0x000fe40000000033 */
[----:B------:R-:W-:Y:S01]  /*2be0*/  PRMT R49, RZ, 0x7610, R49 ;  /* 0x00007610ff317816 */ /* 0x000fe20000000031 */
[C---:B------:R-:W-:Y:S01]  /*2bf0*/  IMAD.WIDE R4, R143.reuse, 0x2, R72 ;  /* 0x000000028f047825 */ /* 0x040fe200078e0248 */
[----:B------:R-:W-:Y:S02]  /*2c00*/  PRMT R19, RZ, 0x7610, R19 ;  /* 0x00007610ff137816 */ /* 0x000fe40000000013 */
[----:B------:R-:W-:Y:S01]  /*2c10*/  PRMT R17, RZ, 0x7610, R17 ;  /* 0x00007610ff117816 */ /* 0x000fe20000000011 */
[----:B----4-:R-:W-:Y:S01]  /*2c20*/  IMAD.WIDE R10, R143, 0x2, R66 ;  /* 0x000000028f0a7825 */ /* 0x010fe200078e0242 */
[----:B------:R-:W-:-:S03]  /*2c30*/  PRMT R15, RZ, 0x7610, R15 ;  /* 0x00007610ff0f7816 */ /* 0x000fc6000000000f */
[C---:B------:R-:W-:Y:S01]  /*2c40*/  IMAD.WIDE R12, R143.reuse, 0x2, R64 ;  /* 0x000000028f0c7825 */ /* 0x040fe200078e0240 */
[----:B------:R0:W4:Y:S04]  /*2c50*/  @!P2 LDG.E.U16 R59, [R8.64] ;  /* 0x00000006083ba981 */ /* 0x000128000c1e1500 */
[----:B------:R1:W4:Y:S01]  /*2c60*/  @!P2 LDG.E.U16 R57, [R6.64] ;  /* 0x000000060639a981 */ /* 0x000322000c1e1500 */
[----:B------:R-:W-:Y:S02]  /*2c70*/  PRMT R189, RZ, 0x7610, R189 ;  /* 0x00007610ffbd7816 */ /* 0x000fe400000000bd */
[----:B------:R-:W-:Y:S01]  /*2c80*/  PRMT R191, RZ, 0x7610, R191 ;  /* 0x00007610ffbf7816 */ /* 0x000fe200000000bf */
[----:B------:R1:W4:Y:S01]  /*2c90*/  @!P2 LDG.E.U16 R51, [R4.64] ;  /* 0x000000060433a981 */ /* 0x000322000c1e1500 */
[----:B0-----:R-:W-:Y:S01]  /*2ca0*/  IMAD.WIDE R8, R143, 0x2, R68 ;  /* 0x000000028f087825 */ /* 0x001fe200078e0244 */
[----:B------:R-:W-:-:S02]  /*2cb0*/  PRMT R193, RZ, 0x7610, R193 ;  /* 0x00007610ffc17816 */ /* 0x000fc400000000c1 */
[----:B------:R0:W4:Y:S01]  /*2cc0*/  @!P2 LDG.E.U16 R17, [R10.64] ;  /* 0x000000060a11a981 */ /* 0x000122000c1e1500 */
[C---:B-1----:R-:W-:Y:S01]  /*2cd0*/  IMAD.WIDE R6, R143.reuse, 0x2, R70 ;  /* 0x000000028f067825 */ /* 0x042fe200078e0246 */
[----:B------:R-:W-:Y:S02]  /*2ce0*/  PRMT R195, RZ, 0x7610, R195 ;  /* 0x00007610ffc37816 */ /* 0x000fe400000000c3 */
[----:B------:R1:W4:Y:S01]  /*2cf0*/  @!P2 LDG.E.U16 R19, [R8.64] ;  /* 0x000000060813a981 */ /* 0x000322000c1e1500 */
[----:B------:R-:W-:Y:S01]  /*2d00*/  PRMT R197, RZ, 0x7610, R197 ;  /* 0x00007610ffc57816 */ /* 0x000fe200000000c5 */
[C---:B------:R-:W-:Y:S02]  /*2d10*/  IMAD.WIDE R4, R143.reuse, 0x2, R82 ;  /* 0x000000028f047825 */ /* 0x040fe400078e0252 */
[----:B------:R1:W4:Y:S02]  /*2d20*/  @!P2 LDG.E.U16 R49, [R6.64] ;  /* 0x000000060631a981 */ /* 0x000324000c1e1500 */
[----:B0-----:R-:W-:-:S02]  /*2d30*/  IMAD.WIDE R10, R143, 0x2, R76 ;  /* 0x000000028f0a7825 */ /* 0x001fc400078e024c */
[----:B------:R0:W4:Y:S02]  /*2d40*/  @!P2 LDG.E.U16 R15, [R12.64] ;  /* 0x000000060c0fa981 */ /* 0x000124000c1e1500 */
[C---:B-1----:R-:W-:Y:S01]  /*2d50*/  IMAD.WIDE R8, R143.reuse, 0x2, R78 ;  /* 0x000000028f087825 */ /* 0x042fe200078e024e */
[----:B------:R-:W-:Y:S01]  /*2d60*/  PRMT R207, RZ, 0x7610, R207 ;  /* 0x00007610ffcf7816 */ /* 0x000fe200000000cf */
[----:B------:R1:W4:Y:S02]  /*2d70*/  @!P2 LDG.E.U16 R189, [R4.64] ;  /* 0x0000000604bda981 */ /* 0x000324000c1e1500 */
[C---:B------:R-:W-:Y:S01]  /*2d80*/  IMAD.WIDE R6, R143.reuse, 0x2, R80 ;  /* 0x000000028f067825 */ /* 0x040fe200078e0250 */
[----:B------:R-:W-:Y:S01]  /*2d90*/  PRMT R205, RZ, 0x7610, R205 ;  /* 0x00007610ffcd7816 */ /* 0x000fe200000000cd */
[----:B------:R1:W4:Y:S02]  /*2da0*/  @!P2 LDG.E.U16 R193, [R8.64] ;  /* 0x0000000608c1a981 */ /* 0x000324000c1e1500 */
[C---:B0-----:R-:W-:Y:S01]  /*2db0*/  IMAD.WIDE R12, R143.reuse, 0x2, R74 ;  /* 0x000000028f0c7825 */ /* 0x041fe200078e024a */
[----:B------:R-:W-:Y:S01]  /*2dc0*/  PRMT R203, RZ, 0x7610, R203 ;  /* 0x00007610ffcb7816 */ /* 0x000fe200000000cb */
[----:B------:R0:W4:Y:S01]  /*2dd0*/  @!P2 LDG.E.U16 R191, [R6.64] ;  /* 0x0000000606bfa981 */ /* 0x000122000c1e1500 */
[----:B------:R-:W-:Y:S01]  /*2de0*/  PRMT R201, RZ, 0x7610, R201 ;  /* 0x00007610ffc97816 */ /* 0x000fe200000000c9 */
[C---:B-1----:R-:W-:Y:S01]  /*2df0*/  IMAD.WIDE R4, R143.reuse, 0x2, R90 ;  /* 0x000000028f047825 */ /* 0x042fe200078e025a */
[----:B------:R-:W-:Y:S01]  /*2e00*/  PRMT R199, RZ, 0x7610, R199 ;  /* 0x00007610ffc77816 */ /* 0x000fe200000000c7 */
[----:B------:R1:W4:Y:S02]  /*2e10*/  @!P2 LDG.E.U16 R195, [R10.64] ;  /* 0x000000060ac3a981 */ /* 0x000324000c1e1500 */
[----:B------:R-:W-:-:S02]  /*2e20*/  IMAD.WIDE R8, R143, 0x2, R86 ;  /* 0x000000028f087825 */ /* 0x000fc400078e0256 */
[----:B------:R1:W4:Y:S02]  /*2e30*/  @!P2 LDG.E.U16 R197, [R12.64] ;  /* 0x000000060cc5a981 */ /* 0x000324000c1e1500 */
[C---:B0-----:R-:W-:Y:S01]  /*2e40*/  IMAD.WIDE R6, R143.reuse, 0x2, R88 ;  /* 0x000000028f067825 */ /* 0x041fe200078e0258 */
[----:B------:R-:W-:Y:S01]  /*2e50*/  PRMT R209, RZ, 0x7610, R209 ;  /* 0x00007610ffd17816 */ /* 0x000fe200000000d1 */
[----:B------:R0:W4:Y:S02]  /*2e60*/  @!P2 LDG.E.U16 R207, [R4.64] ;  /* 0x0000000604cfa981 */ /* 0x000124000c1e1500 */
[C---:B-1----:R-:W-:Y:S01]  /*2e70*/  IMAD.WIDE R10, R143.reuse, 0x2, R84 ;  /* 0x000000028f0a7825 */ /* 0x042fe200078e0254 */
[----:B------:R-:W-:Y:S01]  /*2e80*/  PRMT R211, RZ, 0x7610, R211 ;  /* 0x00007610ffd37816 */ /* 0x000fe200000000d3 */
[----:B------:R1:W4:Y:S02]  /*2e90*/  @!P2 LDG.E.U16 R205, [R6.64] ;  /* 0x0000000606cda981 */ /* 0x000324000c1e1500 */
[C---:B------:R-:W-:Y:S01]  /*2ea0*/  IMAD.WIDE R12, R143.reuse, 0x2, R92 ;  /* 0x000000028f0c7825 */ /* 0x040fe200078e025c */
[----:B------:R-:W-:Y:S01]  /*2eb0*/  PRMT R213, RZ, 0x7610, R213 ;  /* 0x00007610ffd57816 */ /* 0x000fe200000000d5 */
[----:B------:R1:W4:Y:S01]  /*2ec0*/  @!P2 LDG.E.U16 R203, [R8.64] ;  /* 0x0000000608cba981 */ /* 0x000322000c1e1500 */
[----:B------:R-:W-:Y:S01]  /*2ed0*/  PRMT R215, RZ, 0x7610, R215 ;  /* 0x00007610ffd77816 */ /* 0x000fe200000000d7 */
[C---:B0-----:R-:W-:Y:S01]  /*2ee0*/  IMAD.WIDE R4, R143.reuse, 0x2, R94 ;  /* 0x000000028f047825 */ /* 0x041fe200078e025e */
[----:B------:R-:W-:Y:S01]  /*2ef0*/  PRMT R217, RZ, 0x7610, R217 ;  /* 0x00007610ffd97816 */ /* 0x000fe200000000d9 */
[----:B------:R0:W4:Y:S02]  /*2f00*/  @!P2 LDG.E.U16 R201, [R10.64] ;  /* 0x000000060ac9a981 */ /* 0x000124000c1e1500 */
[----:B-1----:R-:W-:-:S02]  /*2f10*/  IMAD.WIDE R6, R143, 0x2, R96 ;  /* 0x000000028f067825 */ /* 0x002fc400078e0260 */
[----:B------:R1:W4:Y:S02]  /*2f20*/  @!P2 LDG.E.U16 R199, [R12.64] ;  /* 0x000000060cc7a981 */ /* 0x000324000c1e1500 */
[C---:B------:R-:W-:Y:S01]  /*2f30*/  IMAD.WIDE R8, R143.reuse, 0x2, R98 ;  /* 0x000000028f087825 */ /* 0x040fe200078e0262 */
[----:B------:R-:W-:Y:S01]  /*2f40*/  PRMT R219, RZ, 0x7610, R219 ;  /* 0x00007610ffdb7816 */ /* 0x000fe200000000db */
[----:B------:R1:W4:Y:S02]  /*2f50*/  @!P2 LDG.E.U16 R209, [R4.64] ;  /* 0x0000000604d1a981 */ /* 0x000324000c1e1500 */
[C---:B0-----:R-:W-:Y:S01]  /*2f60*/  IMAD.WIDE R10, R143.reuse, 0x2, R100 ;  /* 0x000000028f0a7825 */ /* 0x041fe200078e0264 */
[----:B------:R-:W-:Y:S01]  /*2f70*/  PRMT R221, RZ, 0x7610, R221 ;  /* 0x00007610ffdd7816 */ /* 0x000fe200000000dd */
[----:B------:R0:W4:Y:S02]  /*2f80*/  @!P2 LDG.E.U16 R211, [R6.64] ;  /* 0x0000000606d3a981 */ /* 0x000124000c1e1500 */
[C---:B-1----:R-:W-:Y:S01]  /*2f90*/  IMAD.WIDE R12, R143.reuse, 0x2, R102 ;  /* 0x000000028f0c7825 */ /* 0x042fe200078e0266 */
[----:B------:R-:W-:Y:S01]  /*2fa0*/  PRMT R223, RZ, 0x7610, R223 ;  /* 0x00007610ffdf7816 */ /* 0x000fe200000000df */
[----:B------:R1:W4:Y:S01]  /*2fb0*/  @!P2 LDG.E.U16 R213, [R8.64] ;  /* 0x0000000608d5a981 */ /* 0x000322000c1e1500 */
[----:B------:R-:W-:Y:S01]  /*2fc0*/  PRMT R225, RZ, 0x7610, R225 ;  /* 0x00007610ffe17816 */ /* 0x000fe200000000e1 */
[C---:B------:R-:W-:Y:S01]  /*2fd0*/  IMAD.WIDE R4, R143.reuse, 0x2, R104 ;  /* 0x000000028f047825 */ /* 0x040fe200078e0268 */
[----:B------:R-:W-:Y:S01]  /*2fe0*/  PRMT R227, RZ, 0x7610, R227 ;  /* 0x00007610ffe37816 */ /* 0x000fe200000000e3 */
        /* <DEDUP_REMOVED lines=18> */
[C---:B0-----:R-:W-:Y:S02]  /*3110*/  IMAD.WIDE R8, R143.reuse, 0x2, R122 ;  /* 0x000000028f087825 */ /* 0x041fe400078e027a */
[----:B------:R-:W4:Y:S02]  /*3120*/  @!P2 LDG.E.U16 R229, [R4.64] ;  /* 0x0000000604e5a981 */ /* 0x000f24000c1e1500 */
[C---:B-1----:R-:W-:Y:S02]  /*3130*/  IMAD.WIDE R10, R143.reuse, 0x2, R120 ;  /* 0x000000028f0a7825 */ /* 0x042fe400078e0278 */
[----:B------:R-:W4:Y:S02]  /*3140*/  @!P2 LDG.E.U16 R231, [R6.64] ;  /* 0x0000000606e7a981 */ /* 0x000f24000c1e1500 */
[----:B------:R-:W-:-:S02]  /*3150*/  IMAD.WIDE R12, R143, 0x2, R114 ;  /* 0x000000028f0c7825 */ /* 0x000fc400078e0272 */
[----:B------:R-:W4:Y:S04]  /*3160*/  @!P2 LDG.E.U16 R233, [R8.64] ;  /* 0x0000000608e9a981 */ /* 0x000f28000c1e1500 */
[----:B------:R-:W4:Y:S04]  /*3170*/  @!P2 LDG.E.U16 R235, [R10.64] ;  /* 0x000000060aeba981 */ /* 0x000f28000c1e1500 */
[----:B------:R-:W4:Y:S01]  /*3180*/  @!P2 LDG.E.U16 R237, [R12.64] ;  /* 0x000000060ceda981 */ /* 0x000f22000c1e1500 */
[----:B------:R-:W-:-:S04]  /*3190*/  IADD3 R126, R126, -0x1, RZ ;  /* 0xffffffff7e7e7810 */ /* 0x000fc80007ffe0ff */
[----:B------:R-:W-:Y:S01]  /*31a0*/  ISETP.NE.U32.AND P0, PT, R126, RZ, PT ;  /* 0x000000ff7e00720c */ /* 0x000fe20003f05070 */
[----:B------:R-:W-:Y:S01]  /*31b0*/  UIADD3 UR4, UR4, -0x20, URZ ;  /* 0xffffffe004047890 */ /* 0x000fe2000fffe03f */
[----:B------:R-:W-:-:S04]  /*31c0*/  IMAD.WIDE R114, R141, 0x2, R114 ;  /* 0x000000028d727825 */ /* 0x000fc800078e0272 */
[----:B------:R-:W-:-:S04]  /*31d0*/  IMAD.WIDE R120, R141, 0x2, R120 ;  /* 0x000000028d787825 */ /* 0x000fc800078e0278 */
[----:B------:R-:W-:-:S04]  /*31e0*/  IMAD.WIDE R122, R141, 0x2, R122 ;  /* 0x000000028d7a7825 */ /* 0x000fc800078e027a */
[C---:B------:R-:W-:Y:S01]  /*31f0*/  IMAD.WIDE R116, R141.reuse, 0x2, R116 ;  /* 0x000000028d747825 */ /* 0x040fe200078e0274 */
[----:B--2---:R-:W-:Y:S04]  /*3200*/  STS.U16 [R132+0x4000], R187 ;  /* 0x004000bb84007388 */ /* 0x004fe80000000400 */
[----:B---3--:R-:W-:Y:S04]  /*3210*/  STS.U16 [R132+0x4200], R185 ;  /* 0x004200b984007388 */ /* 0x008fe80000000400 */
[----:B-----5:R-:W-:Y:S04]  /*3220*/  STS.U16 [R132+0x4400], R183 ;  /* 0x004400b784007388 */ /* 0x020fe80000000400 */
[----:B------:R-:W-:Y:S04]  /*3230*/  STS.U16 [R132+0x4600], R181 ;  /* 0x004600b584007388 */ /* 0x000fe80000000400 */
[----:B----4-:R-:W-:Y:S04]  /*3240*/  STS.U16 [R132], R59 ;  /* 0x0000003b84007388 */ /* 0x010fe80000000400 */
[----:B------:R-:W-:Y:S04]  /*3250*/  STS.U16 [R132+0x200], R57 ;  /* 0x0002003984007388 */ /* 0x000fe80000000400 */
        /* <DEDUP_REMOVED lines=30> */
[----:B------:R-:W-:Y:S06]  /*3440*/  BAR.SYNC.DEFER_BLOCKING 0x0 ;  /* 0x0000000000007b1d */ /* 0x000fec0000010000 */
[----:B------:R-:W-:Y:S04]  /*3450*/  LDSM.16.MT88.4 R56, [R124+0x4000] ;  /* 0x004000007c38783b */ /* 0x000fe80000004200 */
[----:B------:R-:W0:Y:S04]  /*3460*/  LDSM.16.M88.4 R4, [R130] ;  /* 0x000000008204783b */ /* 0x000e280000000200 */
[----:B------:R-:W1:Y:S04]  /*3470*/  LDSM.16.M88.4 R8, [R130+0x1000] ;  /* 0x001000008208783b */ /* 0x000e680000000200 */
[----:B------:R-:W2:Y:S04]  /*3480*/  LDSM.16.M88.4 R12, [R130+0x2000] ;  /* 0x00200000820c783b */ /* 0x000ea80000000200 */
[----:B------:R-:W3:Y:S04]  /*3490*/  LDSM.16.M88.4 R16, [R130+0x3000] ;  /* 0x003000008210783b */ /* 0x000ee80000000200 */
[----:B------:R-:W4:Y:S01]  /*34a0*/  LDSM.16.MT88.4 R48, [R0+0x4000] ;  /* 0x004000000030783b */ /* 0x000f220000004200 */
[C---:B0-----:R-:W-:Y:S08]  /*34b0*/  HMMA.16816.F32 R20, R56.reuse, R4, R20 ;  /* 0x000000043814723c */ /* 0x041ff00000001814 */
[C---:B-1----:R-:W-:Y:S08]  /*34c0*/  HMMA.16816.F32 R24, R56.reuse, R8, R24 ;  /* 0x000000083818723c */ /* 0x042ff00000001818 */
[C---:B--2---:R-:W-:Y:S08]  /*34d0*/  HMMA.16816.F32 R28, R56.reuse, R12, R28 ;  /* 0x0000000c381c723c */ /* 0x044ff0000000181c */
[----:B---3--:R-:W-:Y:S01]  /*34e0*/  HMMA.16816.F32 R52, R56, R16, R52 ;  /* 0x000000103834723c */ /* 0x008fe20000001834 */
[----:B------:R-:W0:Y:S07]  /*34f0*/  LDSM.16.MT88.4 R56, [R124+0x4400] ;  /* 0x004400007c38783b */ /* 0x000e2e0000004200 */
[C---:B----4-:R-:W-:Y:S08]  /*3500*/  HMMA.16816.F32 R44, R48.reuse, R4, R44 ;  /* 0x00000004302c723c */ /* 0x050ff0000000182c */
[C---:B------:R-:W-:Y:S08]  /*3510*/  HMMA.16816.F32 R40, R48.reuse, R8, R40 ;  /* 0x000000083028723c */ /* 0x040ff00000001828 */
[C---:B------:R-:W-:Y:S08]  /*3520*/  HMMA.16816.F32 R36, R48.reuse, R12, R36 ;  /* 0x0000000c3024723c */ /* 0x040ff00000001824 */
[----:B------:R-:W-:Y:S01]  /*3530*/  HMMA.16816.F32 R32, R48, R16, R32 ;  /* 0x000000103020723c */ /* 0x000fe20000001820 */
[----:B------:R-:W1:Y:S01]  /*3540*/  LDSM.16.MT88.4 R48, [R0+0x4400] ;  /* 0x004400000030783b */ /* 0x000e620000004200 */
[----:B------:R-:W-:-:S04]  /*3550*/  IMAD.WIDE R118, R141, 0x2, R118 ;  /* 0x000000028d767825 */ /* 0x000fc800078e0276 */
[C---:B------:R-:W-:Y:S02]  /*3560*/  IMAD.WIDE R110, R141.reuse, 0x2, R110 ;  /* 0x000000028d6e7825 */ /* 0x040fe400078e026e */
[----:B0-----:R-:W-:Y:S02]  /*3570*/  HMMA.16816.F32 R20, R56, R6, R20 ;  /* 0x000000063814723c */ /* 0x001fe40000001814 */
[----:B------:R-:W-:-:S04]  /*3580*/  IMAD.WIDE R112, R141, 0x2, R112 ;  /* 0x000000028d707825 */ /* 0x000fc800078e0270 */
[C---:B------:R-:W-:Y:S02]  /*3590*/  IMAD.WIDE R108, R141.reuse, 0x2, R108 ;  /* 0x000000028d6c7825 */ /* 0x040fe400078e026c */
[----:B------:R-:W-:Y:S02]  /*35a0*/  HMMA.16816.F32 R24, R56, R10, R24 ;  /* 0x0000000a3818723c */ /* 0x000fe40000001818 */
        /* <DEDUP_REMOVED lines=8> */
[----:B-1----:R-:W-:Y:S02]  /*3630*/  HMMA.16816.F32 R44, R48, R6, R44 ;  /* 0x00000006302c723c */ /* 0x002fe4000000182c */
        /* <DEDUP_REMOVED lines=21> */
[----:B------:R-:W-:Y:S01]  /*3790*/  IMAD.WIDE R2, R128, 0x2, R2 ;  /* 0x0000000280027825 */ /* 0x000fe200078e0202 */
[----:B------:R-:W-:Y:S05]  /*37a0*/  @P0 BRA `(.L_x_2) ;  /* 0xfffff28000000947 */ /* 0x000fea000383ffff */
[----:B------:R-:W-:Y:S02]  /*37b0*/  F2FP.PACK_AB R2, R43, R47 ;  /* 0x0000002f2b02723e */ /* 0x000fe400000000ff */
[----:B------:R-:W-:Y:S02]  /*37c0*/  F2FP.PACK_AB R4, R27, R23 ;  /* 0x000000171b04723e */ /* 0x000fe400000000ff */
[----:B------:R-:W-:Y:S02]  /*37d0*/  F2FP.PACK_AB R6, R41, R45 ;  /* 0x0000002d2906723e */ /* 0x000fe400000000ff */
[----:B------:R-:W-:Y:S02]  /*37e0*/  F2FP.PACK_AB R8, R25, R21 ;  /* 0x000000151908723e */ /* 0x000fe400000000ff */
[----:B------:R-:W-:Y:S02]  /*37f0*/  F2FP.PACK_AB R3, R35, R39 ;  /* 0x000000272303723e */ /* 0x000fe400000000ff */
[----:B------:R-:W-:-:S02]  /*3800*/  F2FP.PACK_AB R43, R34, R38 ;  /* 0x00000026222b723e */ /* 0x000fc400000000ff */
        /* <DEDUP_REMOVED lines=10> */
.L_x_1:
[----:B------:R-:W-:Y:S01]  /*38b0*/  SHF.R.S32.HI R10, RZ, 0x4, R147 ;  /* 0x00000004ff0a7819 */ /* 0x000fe20000011493 */
[----:B------:R-:W-:Y:S01]  /*38c0*/  BAR.SYNC.DEFER_BLOCKING 0x0 ;  /* 0x0000000000007b1d */ /* 0x000fe20000010000 */
[----:B------:R-:W-:Y:S02]  /*38d0*/  LOP3.LUT R0, R147, 0xc, RZ, 0xc0, !PT ;  /* 0x0000000c93007812 */ /* 0x000fe400078ec0ff */
[----:B------:R-:W-:-:S02]  /*38e0*/  SGXT R10, R10, 0x1 ;  /* 0x000000010a0a781a */ /* 0x000fc40000000200 */
[----:B------:R-:W-:Y:S02]  /*38f0*/  LOP3.LUT R136, R145, 0x60, R136, 0xf8, !PT ;  /* 0x0000006091887812 */ /* 0x000fe400078ef888 */
[----:B------:R-:W-:Y:S02]  /*3900*/  LOP3.LUT R11, R10, 0x1020, RZ, 0xc0, !PT ;  /* 0x000010200a0b7812 */ /* 0x000fe400078ec0ff */
[----:B------:R-:W-:Y:S02]  /*3910*/  LOP3.LUT R13, R134, 0x1f8, RZ, 0xc0, !PT ;  /* 0x000001f8860d7812 */ /* 0x000fe400078ec0ff */
[----:B------:R-:W-:Y:S01]  /*3920*/  SHF.R.U32.HI R147, RZ, 0x1, R147 ;  /* 0x00000001ff937819 */ /* 0x000fe20000011693 */
[----:B------:R-:W-:Y:S01]  /*3930*/  IMAD R11, R0, 0x2, R11 ;  /* 0x00000002000b7824 */ /* 0x000fe200078e020b */
[----:B------:R-:W-:Y:S01]  /*3940*/  ISETP.GE.AND P0, PT, R138, c[0x0][0x178], PT ;  /* 0x00005e008a007a0c */ /* 0x000fe20003f06270 */
[----:B------:R-:W-:Y:S02]  /*3950*/  IMAD R0, R0, 0x400, R13 ;  /* 0x0000040000007824 */ /* 0x000fe400078e020d */
[----:B------:R-:W-:Y:S01]  /*3960*/  IMAD.MOV.U32 R13, RZ, RZ, c[0x0][0x198] ;  /* 0x00006600ff0d7624 */ /* 0x000fe200078e00ff */
[----:B------:R-:W-:-:S02]  /*3970*/  LOP3.LUT R11, R11, R136, RZ, 0x3c, !PT ;  /* 0x000000880b0b7212 */ /* 0x000fc400078e3cff */
[----:B------:R-:W-:Y:S01]  /*3980*/  LOP3.LUT R147, R0, 0x60, R147, 0x78, !PT ;  /* 0x0000006000937812 */ /* 0x000fe200078e7893 */
[----:B------:R-:W-:Y:S01]  /*3990*/  IMAD R0, R138, c[0x0][0x194], RZ ;  /* 0x000065008a007a24 */ /* 0x000fe200078e02ff */
[----:B------:R-:W-:Y:S02]  /*39a0*/  LOP3.LUT R10, R11, 0x2040, RZ, 0x3c, !PT ;  /* 0x000020400b0a7812 */ /* 0x000fe400078e3cff */
[----:B------:R-:W-:Y:S01]  /*39b0*/  ISETP.LT.AND P3, PT, R177, c[0x0][0x17c], !P0 ;  /* 0x00005f00b1007a0c */ /* 0x000fe20004761270 */
[----:B------:R-:W-:Y:S01]  /*39c0*/  STS.64 [R11], R20 ;  /* 0x000000140b007388 */ /* 0x000fe20000000a00 */
[----:B------:R-:W-:Y:S02]  /*39d0*/  LEA R15, P1, R0, c[0x0][0x170], 0x1 ;  /* 0x00005c00000f7a11 */ /* 0x000fe400078208ff */
[----:B------:R-:W-:Y:S01]  /*39e0*/  ISETP.LT.AND P2, PT, R176, c[0x0][0x17c], !P0 ;  /* 0x00005f00b0007a0c */ /* 0x000fe20004741270 */
[----:B------:R0:W-:Y:S01]  /*39f0*/  STS.64 [R11+0x100], R8 ;  /* 0x000100080b007388 */ /* 0x0001e20000000a00 */
[----:B------:R-:W-:Y:S01]  /*3a00*/  LEA.HI.X.SX32 R17, R0, c[0x0][0x174], 0x1, P1 ;  /* 0x00005d0000117a11 */ /* 0x000fe200008f0eff */
[----:B------:R-:W-:-:S02]  /*3a10*/  IMAD R0, R176, c[0x0][0x198], RZ ;  /* 0x00006600b0007a24 */ /* 0x000fc400078e02ff */
[----:B------:R-:W-:Y:S04]  /*3a20*/  STS.64 [R11+0x80], R40 ;  /* 0x000080280b007388 */ /* 0x000fe80000000a00 */
[----:B------:R-:W-:Y:S04]  /*3a30*/  STS.64 [R11+0x180], R6 ;  /* 0x000180060b007388 */ /* 0x000fe80000000a00 */
[----:B------:R-:W-:Y:S01]  /*3a40*/  STS.64 [R10], R22 ;  /* 0x000000160a007388 */ /* 0x000fe20000000a00 */
[----:B0-----:R-:W-:-:S03]  /*3a50*/  IMAD R8, R177, c[0x0][0x198], RZ ;  /* 0x00006600b1087a24 */ /* 0x001fc600078e02ff */
[----:B------:R0:W-:Y:S04]  /*3a60*/  STS.64 [R10+0x100], R4 ;  /* 0x000100040a007388 */ /* 0x0001e80000000a00 */
[----:B------:R-:W-:Y:S04]  /*3a70*/  STS.64 [R10+0x80], R42 ;  /* 0x0000802a0a007388 */ /* 0x000fe80000000a00 */
[----:B------:R1:W-:Y:S04]  /*3a80*/  STS.64 [R10+0x180], R2 ;  /* 0x000180020a007388 */ /* 0x0003e80000000a00 */
[----:B------:R-:W-:Y:S01]  /*3a90*/  BAR.SYNC.DEFER_BLOCKING 0x0 ;  /* 0x0000000000007b1d */ /* 0x000fe20000010000 */
[----:B0-----:R-:W-:-:S04]  /*3aa0*/  LEA R4, P4, R0, R15, 0x1 ;  /* 0x0000000f00047211 */ /* 0x001fc800078808ff */
[----:B------:R-:W-:Y:S01]  /*3ab0*/  LEA.HI.X.SX32 R5, R0, R17, 0x1, P4 ;  /* 0x0000001100057211 */ /* 0x000fe200020f0eff */
[C---:B------:R-:W-:Y:S01]  /*3ac0*/  IMAD R0, R13.reuse, 0x20, R8 ;  /* 0x000000200d007824 */ /* 0x040fe200078e0208 */
[C---:B------:R-:W-:Y:S01]  /*3ad0*/  ISETP.LT.AND P4, PT, R140.reuse, c[0x0][0x17c], !P0 ;  /* 0x00005f008c007a0c */ /* 0x040fe20004781270 */
[----:B------:R-:W-:Y:S01]  /*3ae0*/  IMAD R140, R140, c[0x0][0x198], RZ ;  /* 0x000066008c8c7a24 */ /* 0x000fe200078e02ff */
[----:B-1----:R-:W-:Y:S01]  /*3af0*/  LEA R2, P1, R8, R15, 0x1 ;  /* 0x0000000f08027211 */ /* 0x002fe200078208ff */
[----:B------:R-:W-:-:S03]  /*3b00*/  IMAD R10, R13, 0x8, R0 ;  /* 0x000000080d0a7824 */ /* 0x000fc600078e0200 */
[----:B------:R-:W-:Y:S02]  /*3b10*/  LEA.HI.X.SX32 R3, R8, R17, 0x1, P1 ;  /* 0x0000001108037211 */ /* 0x000fe400008f0eff */
[----:B------:R-:W-:Y:S01]  /*3b20*/  ISETP.LT.AND P1, PT, R175, c[0x0][0x17c], !P0 ;  /* 0x00005f00af007a0c */ /* 0x000fe20004721270 */
[----:B------:R-:W0:Y:S04]  /*3b30*/  LDS.64 R18, [R147] ;  /* 0x0000000093127984 */ /* 0x000e280000000a00 */
[----:B------:R-:W1:Y:S04]  /*3b40*/  LDS.64 R24, [R147+0x200] ;  /* 0x0002000093187984 */ /* 0x000e680000000a00 */
[----:B------:R-:W2:Y:S04]  /*3b50*/  LDS.64 R20, [R147+0x400] ;  /* 0x0004000093147984 */ /* 0x000ea80000000a00 */
[----:B------:R-:W3:Y:S04]  /*3b60*/  LDS.64 R22, [R147+0x600] ;  /* 0x0006000093167984 */ /* 0x000ee80000000a00 */
[----:B------:R-:W4:Y:S04]  /*3b70*/  LDS.64 R26, [R147+0x800] ;  /* 0x00080000931a7984 */ /* 0x000f280000000a00 */
[----:B------:R-:W5:Y:S04]  /*3b80*/  LDS.64 R28, [R147+0xa00] ;  /* 0x000a0000931c7984 */ /* 0x000f680000000a00 */
[----:B------:R-:W3:Y:S04]  /*3b90*/  LDS.64 R30, [R147+0xc00] ;  /* 0x000c0000931e7984 */ /* 0x000ee80000000a00 */
[----:B------:R-:W4:Y:S04]  /*3ba0*/  LDS.64 R32, [R147+0xe00] ;  /* 0x000e000093207984 */ /* 0x000f280000000a00 */
[----:B0-----:R0:W-:Y:S01]  /*3bb0*/  @P3 STG.E.U16 [R2.64], R18 ;  /* 0x0000001202003986 */ /* 0x0011e2000c101506 */
[C---:B------:R-:W-:Y:S01]  /*3bc0*/  ISETP.LT.AND P3, PT, R142.reuse, c[0x0][0x17c], !P0 ;  /* 0x00005f008e007a0c */ /* 0x040fe20004761270 */
[----:B------:R-:W-:-:S02]  /*3bd0*/  IMAD R142, R142, c[0x0][0x198], RZ ;  /* 0x000066008e8e7a24 */ /* 0x000fc400078e02ff */
[----:B-1----:R1:W-:Y:S01]  /*3be0*/  @P2 STG.E.U16 [R4.64], R24 ;  /* 0x0000001804002986 */ /* 0x0023e2000c101506 */
[----:B------:R-:W-:Y:S02]  /*3bf0*/  ISETP.LT.AND P2, PT, R174, c[0x0][0x17c], !P0 ;  /* 0x00005f00ae007a0c */ /* 0x000fe40004741270 */
[----:B------:R-:W-:-:S04]  /*3c00*/  LEA R6, P5, R142, R15, 0x1 ;  /* 0x0000000f8e067211 */ /* 0x000fc800078a08ff */
[----:B------:R-:W-:Y:S02]  /*3c10*/  LEA.HI.X.SX32 R7, R142, R17, 0x1, P5 ;  /* 0x000000118e077211 */ /* 0x000fe400028f0eff */
[-C--:B0-----:R-:W-:Y:S02]  /*3c20*/  LEA R2, P6, R140, R15.reuse, 0x1 ;  /* 0x0000000f8c027211 */ /* 0x081fe400078c08ff */
[----:B------:R-:W-:Y:S01]  /*3c30*/  ISETP.LT.AND P5, PT, R173, c[0x0][0x17c], !P0 ;  /* 0x00005f00ad007a0c */ /* 0x000fe200047a1270 */
[----:B--2---:R0:W-:Y:S01]  /*3c40*/  @P3 STG.E.U16 [R6.64], R20 ;  /* 0x0000001406003986 */ /* 0x0041e2000c101506 */
[----:B------:R-:W-:Y:S02]  /*3c50*/  LEA R8, P3, R0, R15, 0x1 ;  /* 0x0000000f00087211 */ /* 0x000fe400078608ff */
[-C--:B------:R-:W-:Y:S02]  /*3c60*/  LEA.HI.X.SX32 R3, R140, R17.reuse, 0x1, P6 ;  /* 0x000000118c037211 */ /* 0x080fe400030f0eff */
[----:B------:R-:W-:Y:S01]  /*3c70*/  LEA.HI.X.SX32 R9, R0, R17, 0x1, P3 ;  /* 0x0000001100097211 */ /* 0x000fe200018f0eff */
[----:B------:R-:W-:Y:S01]  /*3c80*/  IMAD R0, R13, 0x8, R10 ;  /* 0x000000080d007824 */ /* 0x000fe200078e020a */
[----:B-1----:R-:W-:Y:S01]  /*3c90*/  LEA R4, P6, R10, R15, 0x1 ;  /* 0x0000000f0a047211 */ /* 0x002fe200078c08ff */
[----:B---3--:R1:W-:Y:S01]  /*3ca0*/  @P4 STG.E.U16 [R2.64], R22 ;  /* 0x0000001602004986 */ /* 0x0083e2000c101506 */
[----:B------:R-:W-:-:S02]  /*3cb0*/  ISETP.LT.AND P4, PT, R172, c[0x0][0x17c], !P0 ;  /* 0x00005f00ac007a0c */ /* 0x000fc40004781270 */
[----:B------:R-:W-:Y:S01]  /*3cc0*/  LEA.HI.X.SX32 R5, R10, R17, 0x1, P6 ;  /* 0x000000110a057211 */ /* 0x000fe200030f0eff */
[----:B----4-:R2:W-:Y:S01]  /*3cd0*/  @P1 STG.E.U16 [R8.64], R26 ;  /* 0x0000001a08001986 */ /* 0x0105e2000c101506 */
[C---:B0-----:R-:W-:Y:S01]  /*3ce0*/  LEA R6, P1, R0.reuse, R15, 0x1 ;  /* 0x0000000f00067211 */ /* 0x041fe200078208ff */
[----:B------:R-:W-:Y:S01]  /*3cf0*/  IMAD R10, R13, 0x8, R0 ;  /* 0x000000080d0a7824 */ /* 0x000fe200078e0200 */
[----:B------:R-:W-:Y:S01]  /*3d00*/  ISETP.LT.AND P3, PT, R171, c[0x0][0x17c], !P0 ;  /* 0x00005f00ab007a0c */ /* 0x000fe20004761270 */
[----:B-----5:R0:W-:Y:S01]  /*3d10*/  @P2 STG.E.U16 [R4.64], R28 ;  /* 0x0000001c04002986 */ /* 0x0201e2000c101506 */
[----:B------:R-:W-:Y:S01]  /*3d20*/  LEA.HI.X.SX32 R7, R0, R17, 0x1, P1 ;  /* 0x0000001100077211 */ /* 0x000fe200008f0eff */
[----:B------:R-:W-:Y:S01]  /*3d30*/  IMAD R0, R13, 0x8, R10 ;  /* 0x000000080d007824 */ /* 0x000fe200078e020a */
[----:B------:R-:W-:Y:S02]  /*3d40*/  ISETP.LT.AND P1, PT, R170, c[0x0][0x17c], !P0 ;  /* 0x00005f00aa007a0c */ /* 0x000fe40004721270 */
[----:B-1----:R-:W-:Y:S01]  /*3d50*/  LEA R2, P6, R10, R15, 0x1 ;  /* 0x0000000f0a027211 */ /* 0x002fe200078c08ff */
[----:B------:R1:W-:Y:S01]  /*3d60*/  @P5 STG.E.U16 [R6.64], R30 ;  /* 0x0000001e06005986 */ /* 0x0003e2000c101506 */
[----:B------:R-:W-:-:S02]  /*3d70*/  PRMT R18, R18, 0x7632, R18 ;  /* 0x0000763212127816 */ /* 0x000fc40000000012 */
[----:B------:R-:W-:Y:S02]  /*3d80*/  LEA.HI.X.SX32 R3, R10, R17, 0x1, P6 ;  /* 0x000000110a037211 */ /* 0x000fe400030f0eff */
[C---:B--2---:R-:W-:Y:S01]  /*3d90*/  LEA R8, P6, R0.reuse, R15, 0x1 ;  /* 0x0000000f00087211 */ /* 0x044fe200078c08ff */
[----:B0-----:R-:W-:Y:S01]  /*3da0*/  IMAD R5, R13, 0x8, R0 ;  /* 0x000000080d057824 */ /* 0x001fe200078e0200 */
[----:B------:R-:W-:Y:S01]  /*3db0*/  ISETP.LT.AND P2, PT, R169, c[0x0][0x17c], !P0 ;  /* 0x00005f00a9007a0c */ /* 0x000fe20004741270 */
[----:B------:R0:W-:Y:S01]  /*3dc0*/  @P4 STG.E.U16 [R2.64], R32 ;  /* 0x0000002002004986 */ /* 0x0001e2000c101506 */
[----:B------:R-:W-:Y:S01]  /*3dd0*/  LEA.HI.X.SX32 R9, R0, R17, 0x1, P6 ;  /* 0x0000001100097211 */ /* 0x000fe200030f0eff */
[----:B------:R-:W-:Y:S01]  /*3de0*/  IMAD R0, R13, 0x8, R5 ;  /* 0x000000080d007824 */ /* 0x000fe200078e0205 */
[C---:B------:R-:W-:Y:S02]  /*3df0*/  LEA R4, P6, R5.reuse, R15, 0x1 ;  /* 0x0000000f05047211 */ /* 0x040fe400078c08ff */
[----:B------:R-:W-:Y:S01]  /*3e00*/  ISETP.LT.AND P5, PT, R168, c[0x0][0x17c], !P0 ;  /* 0x00005f00a8007a0c */ /* 0x000fe200047a1270 */
[----:B------:R2:W-:Y:S01]  /*3e10*/  @P3 STG.E.U16 [R8.64], R18 ;  /* 0x0000001208003986 */ /* 0x0005e2000c101506 */
[----:B------:R-:W-:-:S02]  /*3e20*/  LEA.HI.X.SX32 R5, R5, R17, 0x1, P6 ;  /* 0x0000001105057211 */ /* 0x000fc400030f0eff */
[----:B-1----:R-:W-:Y:S02]  /*3e30*/  LEA R6, P6, R0, R15, 0x1 ;  /* 0x0000000f00067211 */ /* 0x002fe400078c08ff */
[----:B------:R-:W-:Y:S01]  /*3e40*/  PRMT R24, R24, 0x7632, R24 ;  /* 0x0000763218187816 */ /* 0x000fe20000000018 */
[C---:B0-----:R-:W-:Y:S01]  /*3e50*/  IMAD R3, R13.reuse, 0x8, R0 ;  /* 0x000000080d037824 */ /* 0x041fe200078e0200 */
[----:B------:R-:W-:Y:S02]  /*3e60*/  LEA.HI.X.SX32 R7, R0, R17, 0x1, P6 ;  /* 0x0000001100077211 */ /* 0x000fe400030f0eff */
[----:B------:R-:W-:Y:S01]  /*3e70*/  PRMT R20, R20, 0x7632, R20 ;  /* 0x0000763214147816 */ /* 0x000fe20000000014 */
[----:B------:R-:W-:Y:S01]  /*3e80*/  IMAD R0, R13, 0x8, R3 ;  /* 0x000000080d007824 */ /* 0x000fe200078e0203 */
[----:B------:R-:W-:Y:S01]  /*3e90*/  LEA R2, P6, R3, R15, 0x1 ;  /* 0x0000000f03027211 */ /* 0x000fe200078c08ff */
[----:B------:R0:W-:Y:S01]  /*3ea0*/  @P1 STG.E.U16 [R4.64], R24 ;  /* 0x0000001804001986 */ /* 0x0001e2000c101506 */
[----:B------:R-:W-:Y:S01]  /*3eb0*/  PRMT R22, R22, 0x7632, R22 ;  /* 0x0000763216167816 */ /* 0x000fe20000000016 */
[----:B------:R-:W-:Y:S01]  /*3ec0*/  IMAD R10, R13, 0x8, R0 ;  /* 0x000000080d0a7824 */ /* 0x000fe200078e0200 */
[----:B------:R-:W-:Y:S01]  /*3ed0*/  LEA.HI.X.SX32 R3, R3, R17, 0x1, P6 ;  /* 0x0000001103037211 */ /* 0x000fe200030f0eff */
[----:B------:R1:W-:Y:S01]  /*3ee0*/  @P2 STG.E.U16 [R6.64], R20 ;  /* 0x0000001406002986 */ /* 0x0003e2000c101506 */
[----:B--2---:R-:W-:-:S02]  /*3ef0*/  LEA R8, P6, R0, R15, 0x1 ;  /* 0x0000000f00087211 */ /* 0x004fc400078c08ff */
[----:B------:R-:W-:Y:S01]  /*3f00*/  ISETP.LT.AND P4, PT, R167, c[0x0][0x17c], !P0 ;  /* 0x00005f00a7007a0c */ /* 0x000fe20004781270 */
[----:B------:R2:W-:Y:S01]  /*3f10*/  @P5 STG.E.U16 [R2.64], R22 ;  /* 0x0000001602005986 */ /* 0x0005e2000c101506 */
[----:B------:R-:W-:Y:S01]  /*3f20*/  LEA.HI.X.SX32 R9, R0, R17, 0x1, P6 ;  /* 0x0000001100097211 */ /* 0x000fe200030f0eff */
[----:B------:R-:W-:Y:S01]  /*3f30*/  IMAD R0, R13, 0x8, R10 ;  /* 0x000000080d007824 */ /* 0x000fe200078e020a */
[----:B------:R-:W-:Y:S02]  /*3f40*/  ISETP.LT.AND P3, PT, R166, c[0x0][0x17c], !P0 ;  /* 0x00005f00a6007a0c */ /* 0x000fe40004761270 */
[----:B0-----:R-:W-:Y:S02]  /*3f50*/  LEA R4, P6, R10, R15, 0x1 ;  /* 0x0000000f0a047211 */ /* 0x001fe400078c08ff */
[----:B------:R-:W-:Y:S02]  /*3f60*/  PRMT R26, R26, 0x7632, R26 ;  /* 0x000076321a1a7816 */ /* 0x000fe4000000001a */
[----:B------:R-:W-:-:S02]  /*3f70*/  LEA.HI.X.SX32 R5, R10, R17, 0x1, P6 ;  /* 0x000000110a057211 */ /* 0x000fc400030f0eff */
[----:B-1----:R-:W-:Y:S01]  /*3f80*/  LEA R6, P6, R0, R15, 0x1 ;  /* 0x0000000f00067211 */ /* 0x002fe200078c08ff */
[C---:B--2---:R-:W-:Y:S01]  /*3f90*/  IMAD R3, R13.reuse, 0x8, R0 ;  /* 0x000000080d037824 */ /* 0x044fe200078e0200 */
[----:B------:R-:W-:Y:S01]  /*3fa0*/  PRMT R28, R28, 0x7632, R28 ;  /* 0x000076321c1c7816 */ /* 0x000fe2000000001c */
[----:B------:R0:W-:Y:S01]  /*3fb0*/  @P4 STG.E.U16 [R8.64], R26 ;  /* 0x0000001a08004986 */ /* 0x0001e2000c101506 */
[----:B------:R-:W-:Y:S01]  /*3fc0*/  LEA.HI.X.SX32 R7, R0, R17, 0x1, P6 ;  /* 0x0000001100077211 */ /* 0x000fe200030f0eff */
[----:B------:R-:W-:Y:S01]  /*3fd0*/  IMAD R0, R13, 0x8, R3 ;  /* 0x000000080d007824 */ /* 0x000fe200078e0203 */
[----:B------:R-:W-:Y:S01]  /*3fe0*/  LEA R2, P6, R3, R15, 0x1 ;  /* 0x0000000f03027211 */ /* 0x000fe200078c08ff */
[----:B------:R1:W-:Y:S01]  /*3ff0*/  @P3 STG.E.U16 [R4.64], R28 ;  /* 0x0000001c04003986 */ /* 0x0003e2000c101506 */
[----:B------:R-:W-:Y:S02]  /*4000*/  ISETP.LT.AND P1, PT, R165, c[0x0][0x17c], !P0 ;  /* 0x00005f00a5007a0c */ /* 0x000fe40004721270 */
[----:B------:R-:W-:-:S02]  /*4010*/  LEA.HI.X.SX32 R3, R3, R17, 0x1, P6 ;  /* 0x0000001103037211 */ /* 0x000fc400030f0eff */
[----:B------:R-:W-:Y:S02]  /*4020*/  ISETP.LT.AND P2, PT, R164, c[0x0][0x17c], !P0 ;  /* 0x00005f00a4007a0c */ /* 0x000fe40004741270 */
[----:B------:R-:W-:Y:S02]  /*4030*/  PRMT R30, R30, 0x7632, R30 ;  /* 0x000076321e1e7816 */ /* 0x000fe4000000001e */
[C---:B0-----:R-:W-:Y:S02]  /*4040*/  LEA R8, P6, R0.reuse, R15, 0x1 ;  /* 0x0000000f00087211 */ /* 0x041fe400078c08ff */
[----:B------:R-:W-:Y:S01]  /*4050*/  ISETP.LT.AND P5, PT, R163, c[0x0][0x17c], !P0 ;  /* 0x00005f00a3007a0c */ /* 0x000fe200047a1270 */
[C---:B-1----:R-:W-:Y:S01]  /*4060*/  IMAD R5, R13.reuse, 0x8, R0 ;  /* 0x000000080d057824 */ /* 0x042fe200078e0200 */
[----:B------:R-:W-:Y:S01]  /*4070*/  LEA.HI.X.SX32 R9, R0, R17, 0x1, P6 ;  /* 0x0000001100097211 */ /* 0x000fe200030f0eff */
[----:B------:R0:W-:Y:S01]  /*4080*/  @P1 STG.E.U16 [R6.64], R30 ;  /* 0x0000001e06001986 */ /* 0x0001e2000c101506 */
[----:B------:R-:W-:Y:S01]  /*4090*/  PRMT R32, R32, 0x7632, R32 ;  /* 0x0000763220207816 */ /* 0x000fe20000000020 */
[----:B------:R-:W-:Y:S01]  /*40a0*/  IMAD R0, R13, 0x8, R5 ;  /* 0x000000080d007824 */ /* 0x000fe200078e0205 */
[----:B------:R-:W-:-:S02]  /*40b0*/  LEA R4, P6, R5, R15, 0x1 ;  /* 0x0000000f05047211 */ /* 0x000fc400078c08ff */
[----:B------:R-:W-:Y:S01]  /*40c0*/  ISETP.LT.AND P4, PT, R162, c[0x0][0x17c], !P0 ;  /* 0x00005f00a2007a0c */ /* 0x000fe20004781270 */
[----:B------:R-:W-:Y:S01]  /*40d0*/  IMAD R10, R13, 0x8, R0 ;  /* 0x000000080d0a7824 */ /* 0x000fe200078e0200 */
[----:B------:R-:W-:Y:S01]  /*40e0*/  LEA.HI.X.SX32 R5, R5, R17, 0x1, P6 ;  /* 0x0000001105057211 */ /* 0x000fe200030f0eff */
[----:B------:R1:W-:Y:S01]  /*40f0*/  @P2 STG.E.U16 [R2.64], R32 ;  /* 0x0000002002002986 */ /* 0x0003e2000c101506 */
[----:B------:R-:W-:Y:S02]  /*4100*/  ISETP.LT.AND P3, PT, R161, c[0x0][0x17c], !P0 ;  /* 0x00005f00a1007a0c */ /* 0x000fe40004761270 */
[----:B------:R-:W-:Y:S01]  /*4110*/  ISETP.LT.AND P1, PT, R160, c[0x0][0x17c], !P0 ;  /* 0x00005f00a0007a0c */ /* 0x000fe20004721270 */
[----:B------:R2:W-:Y:S01]  /*4120*/  @P5 STG.E.U16 [R8.64], R19 ;  /* 0x0000001308005986 */ /* 0x0005e2000c101506 */
[----:B0-----:R-:W-:Y:S02]  /*4130*/  LEA R6, P6, R0, R15, 0x1 ;  /* 0x0000000f00067211 */ /* 0x001fe400078c08ff */
[----:B------:R-:W-:-:S02]  /*4140*/  ISETP.LT.AND P2, PT, R159, c[0x0][0x17c], !P0 ;  /* 0x00005f009f007a0c */ /* 0x000fc40004741270 */
[----:B------:R-:W-:Y:S01]  /*4150*/  LEA.HI.X.SX32 R7, R0, R17, 0x1, P6 ;  /* 0x0000001100077211 */ /* 0x000fe200030f0eff */
[C---:B------:R-:W-:Y:S01]  /*4160*/  IMAD R0, R13.reuse, 0x8, R10 ;  /* 0x000000080d007824 */ /* 0x040fe200078e020a */
[----:B------:R0:W-:Y:S01]  /*4170*/  @P4 STG.E.U16 [R4.64], R25 ;  /* 0x0000001904004986 */ /* 0x0001e2000c101506 */
[----:B-1----:R-:W-:Y:S02]  /*4180*/  LEA R2, P6, R10, R15, 0x1 ;  /* 0x0000000f0a027211 */ /* 0x002fe400078c08ff */
[----:B------:R-:W-:Y:S01]  /*4190*/  ISETP.LT.AND P5, PT, R158, c[0x0][0x17c], !P0 ;  /* 0x00005f009e007a0c */ /* 0x000fe200047a1270 */
[----:B------:R1:W-:Y:S01]  /*41a0*/  @P3 STG.E.U16 [R6.64], R21 ;  /* 0x0000001506003986 */ /* 0x0003e2000c101506 */
[----:B------:R-:W-:Y:S01]  /*41b0*/  LEA.HI.X.SX32 R3, R10, R17, 0x1, P6 ;  /* 0x000000110a037211 */ /* 0x000fe200030f0eff */
[----:B------:R-:W-:Y:S01]  /*41c0*/  IMAD R10, R13, 0x8, R0 ;  /* 0x000000080d0a7824 */ /* 0x000fe200078e0200 */
[C---:B--2---:R-:W-:Y:S02]  /*41d0*/  LEA R8, P6, R0.reuse, R15, 0x1 ;  /* 0x0000000f00087211 */ /* 0x044fe400078c08ff */
[----:B------:R-:W-:Y:S01]  /*41e0*/  ISETP.LT.AND P4, PT, R157, c[0x0][0x17c], !P0 ;  /* 0x00005f009d007a0c */ /* 0x000fe20004781270 */
[----:B------:R2:W-:Y:S01]  /*41f0*/  @P1 STG.E.U16 [R2.64], R23 ;  /* 0x0000001702001986 */ /* 0x0005e2000c101506 */
[----:B------:R-:W-:Y:S01]  /*4200*/  LEA.HI.X.SX32 R9, R0, R17, 0x1, P6 ;  /* 0x0000001100097211 */ /* 0x000fe200030f0eff */
[----:B------:R-:W-:Y:S01]  /*4210*/  IMAD R0, R13, 0x8, R10 ;  /* 0x000000080d007824 */ /* 0x000fe200078e020a */
[----:B0-----:R-:W-:-:S02]  /*4220*/  LEA R4, P6, R10, R15, 0x1 ;  /* 0x0000000f0a047211 */ /* 0x001fc400078c08ff */
[----:B------:R-:W-:Y:S01]  /*4230*/  ISETP.LT.AND P3, PT, R156, c[0x0][0x17c], !P0 ;  /* 0x00005f009c007a0c */ /* 0x000fe20004761270 */
[----:B------:R0:W-:Y:S01]  /*4240*/  @P2 STG.E.U16 [R8.64], R27 ;  /* 0x0000001b08002986 */ /* 0x0001e2000c101506 */
[----:B------:R-:W-:Y:S01]  /*4250*/  LEA.HI.X.SX32 R5, R10, R17, 0x1, P6 ;  /* 0x000000110a057211 */ /* 0x000fe200030f0eff */
[----:B------:R-:W-:Y:S01]  /*4260*/  IMAD R10, R13, 0x8, R0 ;  /* 0x000000080d0a7824 */ /* 0x000fe200078e0200 */
[C---:B-1----:R-:W-:Y:S02]  /*4270*/  LEA R6, P6, R0.reuse, R15, 0x1 ;  /* 0x0000000f00067211 */ /* 0x042fe400078c08ff */
[----:B------:R-:W-:Y:S01]  /*4280*/  ISETP.LT.AND P1, PT, R155, c[0x0][0x17c], !P0 ;  /* 0x00005f009b007a0c */ /* 0x000fe20004721270 */
[----:B------:R1:W-:Y:S01]  /*4290*/  @P5 STG.E.U16 [R4.64], R29 ;  /* 0x0000001d04005986 */ /* 0x0003e2000c101506 */
[----:B------:R-:W-:Y:S01]  /*42a0*/  LEA.HI.X.SX32 R7, R0, R17, 0x1, P6 ;  /* 0x0000001100077211 */ /* 0x000fe200030f0eff */
[----:B------:R-:W-:Y:S01]  /*42b0*/  IMAD R0, R13, 0x8, R10 ;  /* 0x000000080d007824 */ /* 0x000fe200078e020a */
[----:B--2---:R-:W-:-:S02]  /*42c0*/  LEA R2, P6, R10, R15, 0x1 ;  /* 0x0000000f0a027211 */ /* 0x004fc400078c08ff */
[----:B------:R-:W-:Y:S01]  /*42d0*/  PRMT R19, R19, 0x7632, R19 ;  /* 0x0000763213137816 */ /* 0x000fe20000000013 */
[----:B------:R2:W-:Y:S01]  /*42e0*/  @P4 STG.E.U16 [R6.64], R31 ;  /* 0x0000001f06004986 */ /* 0x0005e2000c101506 */
[----:B------:R-:W-:Y:S01]  /*42f0*/  LEA.HI.X.SX32 R3, R10, R17, 0x1, P6 ;  /* 0x000000110a037211 */ /* 0x000fe200030f0eff */
[C---:B------:R-:W-:Y:S01]  /*4300*/  IMAD R10, R13.reuse, 0x8, R0 ;  /* 0x000000080d0a7824 */ /* 0x040fe200078e0200 */
[----:B0-----:R-:W-:Y:S02]  /*4310*/  LEA R8, P6, R0, R15, 0x1 ;  /* 0x0000000f00087211 */ /* 0x001fe400078c08ff */
[----:B------:R-:W-:Y:S01]  /*4320*/  ISETP.LT.AND P2, PT, R154, c[0x0][0x17c], !P0 ;  /* 0x00005f009a007a0c */ /* 0x000fe20004741270 */
[----:B------:R0:W-:Y:S01]  /*4330*/  @P3 STG.E.U16 [R2.64], R33 ;  /* 0x0000002102003986 */ /* 0x0001e2000c101506 */
[----:B------:R-:W-:Y:S01]  /*4340*/  LEA.HI.X.SX32 R9, R0, R17, 0x1, P6 ;  /* 0x0000001100097211 */ /* 0x000fe200030f0eff */
[----:B------:R-:W-:Y:S01]  /*4350*/  IMAD R0, R13, 0x8, R10 ;  /* 0x000000080d007824 */ /* 0x000fe200078e020a */
[----:B-1----:R-:W-:-:S02]  /*4360*/  LEA R4, P6, R10, R15, 0x1 ;  /* 0x0000000f0a047211 */ /* 0x002fc400078c08ff */
[----:B------:R-:W-:Y:S01]  /*4370*/  PRMT R25, R25, 0x7632, R25 ;  /* 0x0000763219197816 */ /* 0x000fe20000000019 */
[C---:B--2---:R-:W-:Y:S01]  /*4380*/  IMAD R7, R13.reuse, 0x8, R0 ;  /* 0x000000080d077824 */ /* 0x044fe200078e0200 */
[----:B------:R-:W-:Y:S01]  /*4390*/  @P1 STG.E.U16 [R8.64], R19 ;  /* 0x0000001308001986 */ /* 0x000fe2000c101506 */
[----:B------:R-:W-:Y:S02]  /*43a0*/  LEA.HI.X.SX32 R5, R10, R17, 0x1, P6 ;  /* 0x000000110a057211 */ /* 0x000fe400030f0eff */
[----:B------:R-:W-:Y:S01]  /*43b0*/  IMAD R11, R13, 0x8, R7 ;  /* 0x000000080d0b7824 */ /* 0x000fe200078e0207 */
[----:B------:R-:W-:Y:S02]  /*43c0*/  ISETP.LT.AND P5, PT, R153, c[0x0][0x17c], !P0 ;  /* 0x00005f0099007a0c */ /* 0x000fe400047a1270 */
[-C--:B0-----:R-:W-:Y:S01]  /*43d0*/  LEA R2, P1, R0, R15.reuse, 0x1 ;  /* 0x0000000f00027211 */ /* 0x081fe200078208ff */
[----:B------:R-:W-:Y:S01]  /*43e0*/  IMAD R12, R13, 0x8, R11 ;  /* 0x000000080d0c7824 */ /* 0x000fe200078e020b */
[----:B------:R0:W-:Y:S01]  /*43f0*/  @P2 STG.E.U16 [R4.64], R25 ;  /* 0x0000001904002986 */ /* 0x0001e2000c101506 */
[----:B------:R-:W-:-:S02]  /*4400*/  LEA R6, P2, R7, R15, 0x1 ;  /* 0x0000000f07067211 */ /* 0x000fc400078408ff */
[----:B------:R-:W-:Y:S01]  /*4410*/  LEA.HI.X.SX32 R3, R0, R17, 0x1, P1 ;  /* 0x0000001100037211 */ /* 0x000fe200008f0eff */
[----:B------:R-:W-:Y:S01]  /*4420*/  IMAD R0, R13, 0x8, R12 ;  /* 0x000000080d007824 */ /* 0x000fe200078e020c */
[----:B------:R-:W-:Y:S02]  /*4430*/  ISETP.LT.AND P4, PT, R152, c[0x0][0x17c], !P0 ;  /* 0x00005f0098007a0c */ /* 0x000fe40004781270 */
[----:B------:R-:W-:Y:S01]  /*4440*/  ISETP.LT.AND P3, PT, R151, c[0x0][0x17c], !P0 ;  /* 0x00005f0097007a0c */ /* 0x000fe20004761270 */
[----:B------:R-:W-:Y:S01]  /*4450*/  IMAD R13, R13, 0x8, R0 ;  /* 0x000000080d0d7824 */ /* 0x000fe200078e0200 */
[----:B------:R-:W-:Y:S02]  /*4460*/  LEA R10, P6, R11, R15, 0x1 ;  /* 0x0000000f0b0a7211 */ /* 0x000fe400078c08ff */
[----:B------:R-:W-:Y:S02]  /*4470*/  LEA.HI.X.SX32 R7, R7, R17, 0x1, P2 ;  /* 0x0000001107077211 */ /* 0x000fe400010f0eff */
[----:B0-----:R-:W-:-:S02]  /*4480*/  LEA R4, P1, R0, R15, 0x1 ;  /* 0x0000000f00047211 */ /* 0x001fc400078208ff */
[----:B------:R-:W-:Y:S02]  /*4490*/  ISETP.LT.AND P2, PT, R150, c[0x0][0x17c], !P0 ;  /* 0x00005f0096007a0c */ /* 0x000fe40004741270 */
[-C--:B------:R-:W-:Y:S02]  /*44a0*/  LEA.HI.X.SX32 R5, R0, R17.reuse, 0x1, P1 ;  /* 0x0000001100057211 */ /* 0x080fe400008f0eff */
[----:B------:R-:W-:Y:S02]  /*44b0*/  ISETP.LT.AND P1, PT, R149, c[0x0][0x17c], !P0 ;  /* 0x00005f0095007a0c */ /* 0x000fe40004721270 */
[----:B------:R-:W-:Y:S02]  /*44c0*/  ISETP.LT.AND P0, PT, R148, c[0x0][0x17c], !P0 ;  /* 0x00005f0094007a0c */ /* 0x000fe40004701270 */
[----:B------:R-:W-:Y:S02]  /*44d0*/  LEA.HI.X.SX32 R11, R11, R17, 0x1, P6 ;  /* 0x000000110b0b7211 */ /* 0x000fe400030f0eff */
[----:B------:R-:W-:-:S02]  /*44e0*/  LEA R8, P6, R12, R15, 0x1 ;  /* 0x0000000f0c087211 */ /* 0x000fc400078c08ff */
[----:B------:R-:W-:Y:S02]  /*44f0*/  PRMT R21, R21, 0x7632, R21 ;  /* 0x0000763215157816 */ /* 0x000fe40000000015 */
[----:B------:R-:W-:Y:S02]  /*4500*/  PRMT R23, R23, 0x7632, R23 ;  /* 0x0000763217177816 */ /* 0x000fe40000000017 */
[----:B------:R-:W-:Y:S01]  /*4510*/  PRMT R27, R27, 0x7632, R27 ;  /* 0x000076321b1b7816 */ /* 0x000fe2000000001b */
[----:B------:R0:W-:Y:S01]  /*4520*/  @P5 STG.E.U16 [R2.64], R21 ;  /* 0x0000001502005986 */ /* 0x0001e2000c101506 */
[----:B------:R-:W-:Y:S02]  /*4530*/  LEA.HI.X.SX32 R9, R12, R17, 0x1, P6 ;  /* 0x000000110c097211 */ /* 0x000fe400030f0eff */
[----:B------:R-:W-:Y:S01]  /*4540*/  PRMT R29, R29, 0x7632, R29 ;  /* 0x000076321d1d7816 */ /* 0x000fe2000000001d */
[----:B------:R0:W-:Y:S01]  /*4550*/  @P4 STG.E.U16 [R6.64], R23 ;  /* 0x0000001706004986 */ /* 0x0001e2000c101506 */
[----:B------:R-:W-:-:S02]  /*4560*/  PRMT R31, R31, 0x7632, R31 ;  /* 0x000076321f1f7816 */ /* 0x000fc4000000001f */
[C---:B------:R-:W-:Y:S01]  /*4570*/  LEA R12, P6, R13.reuse, R15, 0x1 ;  /* 0x0000000f0d0c7211 */ /* 0x040fe200078c08ff */
[----:B------:R0:W-:Y:S03]  /*4580*/  @P3 STG.E.U16 [R10.64], R27 ;  /* 0x0000001b0a003986 */ /* 0x0001e6000c101506 */
[----:B------:R-:W-:Y:S01]  /*4590*/  LEA.HI.X.SX32 R13, R13, R17, 0x1, P6 ;  /* 0x000000110d0d7211 */ /* 0x000fe200030f0eff */
[----:B------:R0:W-:Y:S04]  /*45a0*/  @P2 STG.E.U16 [R8.64], R29 ;  /* 0x0000001d08002986 */ /* 0x0001e8000c101506 */
[----:B------:R0:W-:Y:S01]  /*45b0*/  @P1 STG.E.U16 [R4.64], R31 ;  /* 0x0000001f04001986 */ /* 0x0001e2000c101506 */
[----:B------:R-:W-:Y:S05]  /*45c0*/  @!P0 EXIT ;  /* 0x000000000000894d */ /* 0x000fea0003800000 */
[----:B0-----:R-:W-:-:S05]  /*45d0*/  PRMT R6, R33, 0x7632, R6 ;  /* 0x0000763221067816 */ /* 0x001fca0000000006 */
[----:B------:R-:W-:Y:S01]  /*45e0*/  STG.E.U16 [R12.64], R6 ;  /* 0x000000060c007986 */ /* 0x000fe2000c101506 */
[----:B------:R-:W-:Y:S05]  /*45f0*/  EXIT ;  /* 0x000000000000794d */ /* 0x000fea0003800000 */
.L_x_3:
[----:B------:R-:W-:-:S00]  /*4600*/  BRA `(.L_x_3) ;  /* 0xfffffff000007947 */ /* 0x000fc0000383ffff */
[----:B------:R-:W-:-:S00]  /*4610*/  NOP ;  /* 0x0000000000007918 */ /* 0x000fc00000000000 */
        /* <DEDUP_REMOVED lines=14> */
.L_x_4:


//--------------------- .nv.shared.matmul_kernel  --------------------------
	.section	.nv.shared.matmul_kernel,"aw",@nobits
	.sectionflags	@""
	.align	16
